	.headerflags	@"EF_CUDA_TEXMODE_UNIFIED EF_CUDA_64BIT_ADDRESS EF_CUDA_ACCELERATORS EF_CUDA_SM90 EF_CUDA_VIRTUAL_SM(EF_CUDA_SM90)"
	.elftype	@"ET_EXEC"


//--------------------- .nv.info                  --------------------------
	.section	.nv.info,"",@"SHT_CUDA_INFO"
	.align	4


	//----- nvinfo : EIATTR_REGCOUNT
	.align		4
        /*0000*/ 	.byte	0x04, 0x2f
        /*0002*/ 	.short	(.L_3 - .L_2)
	.align		4
.L_2:
        /*0004*/ 	.word	index@(l2norm_fwd_kernel)
        /*0008*/ 	.word	0x00000048


	//----- nvinfo : EIATTR_FRAME_SIZE
	.align		4
.L_3:
        /*000c*/ 	.byte	0x04, 0x11
        /*000e*/ 	.short	(.L_5 - .L_4)
	.align		4
.L_4:
        /*0010*/ 	.word	index@(l2norm_fwd_kernel)
        /*0014*/ 	.word	0x00000000


	//----- nvinfo : EIATTR_MIN_STACK_SIZE
	.align		4
.L_5:
        /*0018*/ 	.byte	0x04, 0x12
        /*001a*/ 	.short	(.L_7 - .L_6)
	.align		4
.L_6:
        /*001c*/ 	.word	index@(l2norm_fwd_kernel)
        /*0020*/ 	.word	0x00000000
.L_7:


//--------------------- .nv.info.l2norm_fwd_kernel --------------------------
	.section	.nv.info.l2norm_fwd_kernel,"",@"SHT_CUDA_INFO"
	.sectionflags	@""
	.align	4


	//----- nvinfo : EIATTR_CUDA_API_VERSION
	.align		4
        /*0000*/ 	.byte	0x04, 0x37
        /*0002*/ 	.short	(.L_9 - .L_8)
.L_8:
        /*0004*/ 	.word	0x00000080


	//----- nvinfo : EIATTR_KPARAM_INFO
	.align		4
.L_9:
        /*0008*/ 	.byte	0x04, 0x17
        /*000a*/ 	.short	(.L_11 - .L_10)
.L_10:
        /*000c*/ 	.word	0x00000000
        /*0010*/ 	.short	0x0004
        /*0012*/ 	.short	0x0020
        /*0014*/ 	.byte	0x00, 0xf4, 0x21, 0x00


	//----- nvinfo : EIATTR_KPARAM_INFO
	.align		4
.L_11:
        /*0018*/ 	.byte	0x04, 0x17
        /*001a*/ 	.short	(.L_13 - .L_12)
.L_12:
        /*001c*/ 	.word	0x00000000
        /*0020*/ 	.short	0x0003
        /*0022*/ 	.short	0x0018
        /*0024*/ 	.byte	0x00, 0xf0, 0x11, 0x00


	//----- nvinfo : EIATTR_KPARAM_INFO
	.align		4
.L_13:
        /*0028*/ 	.byte	0x04, 0x17
        /*002a*/ 	.short	(.L_15 - .L_14)
.L_14:
        /*002c*/ 	.word	0x00000000
        /*0030*/ 	.short	0x0002
        /*0032*/ 	.short	0x0010
        /*0034*/ 	.byte	0x00, 0xf4, 0x21, 0x00


	//----- nvinfo : EIATTR_KPARAM_INFO
	.align		4
.L_15:
        /*0038*/ 	.byte	0x04, 0x17
        /*003a*/ 	.short	(.L_17 - .L_16)
.L_16:
        /*003c*/ 	.word	0x00000000
        /*0040*/ 	.short	0x0001
        /*0042*/ 	.short	0x0008
        /*0044*/ 	.byte	0x00, 0xf4, 0x21, 0x00


	//----- nvinfo : EIATTR_KPARAM_INFO
	.align		4
.L_17:
        /*0048*/ 	.byte	0x04, 0x17
        /*004a*/ 	.short	(.L_19 - .L_18)
.L_18:
        /*004c*/ 	.word	0x00000000
        /*0050*/ 	.short	0x0000
        /*0052*/ 	.short	0x0000
        /*0054*/ 	.byte	0x00, 0xf4, 0x21, 0x00


	//----- nvinfo : EIATTR_SPARSE_MMA_MASK
	.align		4
.L_19:
        /*0058*/ 	.byte	0x03, 0x50
        /*005a*/ 	.short	0x0000


	//----- nvinfo : EIATTR_MAXREG_COUNT
	.align		4
        /*005c*/ 	.byte	0x03, 0x1b
        /*005e*/ 	.short	0x00ff


	//----- nvinfo : EIATTR_COOP_GROUP_MASK_REGIDS
	.align		4
        /*0060*/ 	.byte	0x04, 0x29
        /*0062*/ 	.short	(.L_21 - .L_20)


	//   ....[0]....
.L_20:
        /*0064*/ 	.word	0xffffffff


	//   ....[1]....
        /*0068*/ 	.word	0xffffffff


	//   ....[2]....
        /*006c*/ 	.word	0xffffffff


	//   ....[3]....
        /*0070*/ 	.word	0xffffffff


	//   ....[4]....
        /*0074*/ 	.word	0xffffffff


	//   ....[5]....
        /*0078*/ 	.word	0xffffffff


	//   ....[6]....
        /*007c*/ 	.word	0xffffffff


	//   ....[7]....
        /*0080*/ 	.word	0xffffffff


	//   ....[8]....
        /*0084*/ 	.word	0xffffffff


	//   ....[9]....
        /*0088*/ 	.word	0xffffffff


	//   ....[10]....
        /*008c*/ 	.word	0xffffffff


	//   ....[11]....
        /*0090*/ 	.word	0xffffffff


	//   ....[12]....
        /*0094*/ 	.word	0xffffffff


	//   ....[13]....
        /*0098*/ 	.word	0xffffffff


	//   ....[14]....
        /*009c*/ 	.word	0xffffffff


	//   ....[15]....
        /*00a0*/ 	.word	0xffffffff


	//   ....[16]....
        /*00a4*/ 	.word	0xffffffff


	//   ....[17]....
        /*00a8*/ 	.word	0xffffffff


	//   ....[18]....
        /*00ac*/ 	.word	0xffffffff


	//   ....[19]....
        /*00b0*/ 	.word	0xffffffff


	//   ....[20]....
        /*00b4*/ 	.word	0xffffffff


	//   ....[21]....
        /*00b8*/ 	.word	0xffffffff


	//   ....[22]....
        /*00bc*/ 	.word	0xffffffff


	//   ....[23]....
        /*00c0*/ 	.word	0xffffffff


	//   ....[24]....
        /*00c4*/ 	.word	0xffffffff


	//   ....[25]....
        /*00c8*/ 	.word	0xffffffff


	//   ....[26]....
        /*00cc*/ 	.word	0xffffffff


	//   ....[27]....
        /*00d0*/ 	.word	0xffffffff


	//   ....[28]....
        /*00d4*/ 	.word	0xffffffff


	//   ....[29]....
        /*00d8*/ 	.word	0xffffffff


	//   ....[30]....
        /*00dc*/ 	.word	0xffffffff


	//   ....[31]....
        /*00e0*/ 	.word	0xffffffff


	//----- nvinfo : EIATTR_COOP_GROUP_INSTR_OFFSETS
	.align		4
.L_21:
        /*00e4*/ 	.byte	0x04, 0x28
        /*00e6*/ 	.short	(.L_23 - .L_22)


	//   ....[0]....
.L_22:
        /*00e8*/ 	.word	0x00000740


	//   ....[1]....
        /*00ec*/ 	.word	0x00000760


	//   ....[2]....
        /*00f0*/ 	.word	0x00000780


	//   ....[3]....
        /*00f4*/ 	.word	0x000007a0


	//   ....[4]....
        /*00f8*/ 	.word	0x00000c10


	//   ....[5]....
        /*00fc*/ 	.word	0x00000c30


	//   ....[6]....
        /*0100*/ 	.word	0x00000c50


	//   ....[7]....
        /*0104*/ 	.word	0x00000c70


	//   ....[8]....
        /*0108*/ 	.word	0x00000df0


	//   ....[9]....
        /*010c*/ 	.word	0x00000e10


	//   ....[10]....
        /*0110*/ 	.word	0x00000e30


	//   ....[11]....
        /*0114*/ 	.word	0x00000e60


	//   ....[12]....
        /*0118*/ 	.word	0x00001190


	//   ....[13]....
        /*011c*/ 	.word	0x000011b0


	//   ....[14]....
        /*0120*/ 	.word	0x000011f0


	//   ....[15]....
        /*0124*/ 	.word	0x00001540


	//   ....[16]....
        /*0128*/ 	.word	0x00001550


	//   ....[17]....
        /*012c*/ 	.word	0x000015c0


	//   ....[18]....
        /*0130*/ 	.word	0x00001600


	//   ....[19]....
        /*0134*/ 	.word	0x00001630


	//   ....[20]....
        /*0138*/ 	.word	0x00001670


	//   ....[21]....
        /*013c*/ 	.word	0x000016d0


	//   ....[22]....
        /*0140*/ 	.word	0x00001710


	//   ....[23]....
        /*0144*/ 	.word	0x000017b0


	//   ....[24]....
        /*0148*/ 	.word	0x000018a0


	//   ....[25]....
        /*014c*/ 	.word	0x000018f0


	//   ....[26]....
        /*0150*/ 	.word	0x00001960


	//   ....[27]....
        /*0154*/ 	.word	0x000019e0


	//   ....[28]....
        /*0158*/ 	.word	0x00001ba0


	//   ....[29]....
        /*015c*/ 	.word	0x00001bc0


	//   ....[30]....
        /*0160*/ 	.word	0x00001be0


	//   ....[31]....
        /*0164*/ 	.word	0x00001c30


	//----- nvinfo : EIATTR_EXIT_INSTR_OFFSETS
	.align		4
.L_23:
        /*0168*/ 	.byte	0x04, 0x1c
        /*016a*/ 	.short	(.L_25 - .L_24)


	//   ....[0]....
.L_24:
        /*016c*/ 	.word	0x000023e0


	//   ....[1]....
        /*0170*/ 	.word	0x00002410


	//----- nvinfo : EIATTR_REQNTID
	.align		4
.L_25:
        /*0174*/ 	.byte	0x04, 0x10
        /*0176*/ 	.short	(.L_27 - .L_26)
.L_26:
        /*0178*/ 	.word	0x00000080
        /*017c*/ 	.word	0x00000001
        /*0180*/ 	.word	0x00000001


	//----- nvinfo : EIATTR_CBANK_PARAM_SIZE
	.align		4
.L_27:
        /*0184*/ 	.byte	0x03, 0x19
        /*0186*/ 	.short	0x0028


	//----- nvinfo : EIATTR_PARAM_CBANK
	.align		4
        /*0188*/ 	.byte	0x04, 0x0a
        /*018a*/ 	.short	(.L_29 - .L_28)
	.align		4
.L_28:
        /*018c*/ 	.word	index@(.nv.constant0.l2norm_fwd_kernel)
        /*0190*/ 	.short	0x0210
        /*0192*/ 	.short	0x0028


	//----- nvinfo : EIATTR_SW_WAR
	.align		4
.L_29:
        /*0194*/ 	.byte	0x04, 0x36
        /*0196*/ 	.short	(.L_31 - .L_30)
.L_30:
        /*0198*/ 	.word	0x00000008
.L_31:


//--------------------- .nv.callgraph             --------------------------
	.section	.nv.callgraph,"",@"SHT_CUDA_CALLGRAPH"
	.align	4
	.sectionentsize	8
	.align		4
        /*0000*/ 	.word	0x00000000
	.align		4
        /*0004*/ 	.word	0xffffffff
	.align		4
        /*0008*/ 	.word	0x00000000
	.align		4
        /*000c*/ 	.word	0xfffffffe
	.align		4
        /*0010*/ 	.word	0x00000000
	.align		4
        /*0014*/ 	.word	0xfffffffd
	.align		4
        /*0018*/ 	.word	0x00000000
	.align		4
        /*001c*/ 	.word	0xfffffffc


//--------------------- .nv.constant4             --------------------------
	.section	.nv.constant4,"a",@progbits
	.align	8
	.align		8
.nv.constant4:
        /*0000*/ 	.dword	_$_str
	.align		8
        /*0008*/ 	.dword	_$_str_$_2


//--------------------- .text.l2norm_fwd_kernel   --------------------------
	.section	.text.l2norm_fwd_kernel,"ax",@progbits
	.sectionflags	@"SHF_BARRIERS=1"
	.align	128
        .global         l2norm_fwd_kernel
        .type           l2norm_fwd_kernel,@function
        .size           l2norm_fwd_kernel,(.L_x_1 - l2norm_fwd_kernel)
        .other          l2norm_fwd_kernel,@"STO_CUDA_ENTRY STV_DEFAULT"
l2norm_fwd_kernel:
.text.l2norm_fwd_kernel:
[----:B------:R-:W0:Y:S01]  /*0000*/  LDC R1, c[0x0][0x28] ;  /* 0x00000a00ff017b82 */ /* 0x000e220000000800 */
[----:B------:R-:W1:Y:S01]  /*0010*/  S2R R0, SR_TID.X ;  /* 0x0000000000007919 */ /* 0x000e620000002100 */
[----:B------:R-:W-:Y:S01]  /*0020*/  ULDC.64 UR4, c[0x0][0x210] ;  /* 0x0000840000047ab9 */ /* 0x000fe20000000a00 */
[----:B------:R-:W-:Y:S01]  /*0030*/  ULDC.64 UR6, c[0x0][0x208] ;  /* 0x0000820000067ab9 */ /* 0x000fe20000000a00 */
[----:B------:R-:W-:Y:S01]  /*0040*/  ULDC UR8, c[0x0][0x228] ;  /* 0x00008a0000087ab9 */ /* 0x000fe20000000800 */
[----:B------:R-:W2:Y:S01]  /*0050*/  S2R R3, SR_CTAID.X ;  /* 0x0000000000037919 */ /* 0x000ea20000002500 */
[----:B------:R-:W-:Y:S01]  /*0060*/  IMAD.MOV.U32 R49, RZ, RZ, 0x3e800000 ;  /* 0x3e800000ff317424 */ /* 0x000fe200078e00ff */
[----:B------:R-:W-:Y:S01]  /*0070*/  ULDC.64 UR10, c[0x0][0x218] ;  /* 0x00008600000a7ab9 */ /* 0x000fe20000000a00 */
[----:B-1----:R-:W-:Y:S02]  /*0080*/  SHF.R.U32.HI R2, RZ, 0x4, R0 ;  /* 0x00000004ff027819 */ /* 0x002fe40000011600 */
[----:B------:R-:W-:Y:S01]  /*0090*/  LEA.HI R46, R0, 0x38, RZ, 0x1c ;  /* 0x00000038002e7811 */ /* 0x000fe200078fe0ff */
[----:B--2---:R-:W-:Y:S01]  /*00a0*/  IMAD.SHL.U32 R3, R3, 0x40, RZ ;  /* 0x0000004003037824 */ /* 0x004fe200078e00ff */
[----:B------:R-:W-:-:S04]  /*00b0*/  SGXT.U32 R2, R2, 0x3 ;  /* 0x000000030202781a */ /* 0x000fc80000000000 */
[-C--:B------:R-:W-:Y:S02]  /*00c0*/  LOP3.LUT R11, R2, R3.reuse, RZ, 0xfc, !PT ;  /* 0x00000003020b7212 */ /* 0x080fe400078efcff */
[C-C-:B------:R-:W-:Y:S02]  /*00d0*/  LOP3.LUT R51, R3.reuse, 0x8, R2.reuse, 0xfe, !PT ;  /* 0x0000000803337812 */ /* 0x140fe400078efe02 */
[C-C-:B------:R-:W-:Y:S02]  /*00e0*/  LOP3.LUT R27, R3.reuse, 0x10, R2.reuse, 0xfe, !PT ;  /* 0x00000010031b7812 */ /* 0x140fe400078efe02 */
[--C-:B------:R-:W-:Y:S01]  /*00f0*/  LOP3.LUT R45, R3, 0x18, R2.reuse, 0xfe, !PT ;  /* 0x00000018032d7812 */ /* 0x100fe200078efe02 */
[----:B------:R-:W-:Y:S01]  /*0100*/  IMAD.SHL.U32 R57, R51, 0x100, RZ ;  /* 0x0000010033397824 */ /* 0x000fe200078e00ff */
[C-C-:B------:R-:W-:Y:S02]  /*0110*/  LOP3.LUT R23, R3.reuse, 0x20, R2.reuse, 0xfe, !PT ;  /* 0x0000002003177812 */ /* 0x140fe400078efe02 */
[--C-:B------:R-:W-:Y:S01]  /*0120*/  LOP3.LUT R15, R3, 0x28, R2.reuse, 0xfe, !PT ;  /* 0x00000028030f7812 */ /* 0x100fe200078efe02 */
[----:B------:R-:W-:Y:S01]  /*0130*/  IMAD.SHL.U32 R47, R45, 0x100, RZ ;  /* 0x000001002d2f7824 */ /* 0x000fe200078e00ff */
[----:B------:R-:W-:Y:S01]  /*0140*/  LOP3.LUT R21, R3, 0x30, R2, 0xfe, !PT ;  /* 0x0000003003157812 */ /* 0x000fe200078efe02 */
[----:B------:R-:W-:Y:S01]  /*0150*/  IMAD.SHL.U32 R2, R0, 0x8, RZ ;  /* 0x0000000800027824 */ /* 0x000fe200078e00ff */
[----:B------:R-:W-:-:S02]  /*0160*/  LOP3.LUT R9, R46, R3, RZ, 0xfc, !PT ;  /* 0x000000032e097212 */ /* 0x000fc400078efcff */
[----:B------:R-:W-:Y:S02]  /*0170*/  SHF.R.S32.HI R6, RZ, 0x1f, R3 ;  /* 0x0000001fff067819 */ /* 0x000fe40000011403 */
[----:B------:R-:W-:Y:S02]  /*0180*/  LOP3.LUT R2, R2, 0x78, RZ, 0xc0, !PT ;  /* 0x0000007802027812 */ /* 0x000fe400078ec0ff */
[C---:B------:R-:W-:Y:S02]  /*0190*/  ISETP.LT.U32.AND P0, PT, R9.reuse, 0xc000, PT ;  /* 0x0000c0000900780c */ /* 0x040fe40003f01070 */
[C---:B------:R-:W-:Y:S01]  /*01a0*/  SHF.L.U32 R7, R9.reuse, 0x8, RZ ;  /* 0x0000000809077819 */ /* 0x040fe200000006ff */
[----:B------:R-:W-:Y:S01]  /*01b0*/  IMAD.WIDE.U32 R12, R2, 0x2, RZ ;  /* 0x00000002020c7825 */ /* 0x000fe200078e00ff */
[----:B------:R-:W-:Y:S02]  /*01c0*/  SHF.L.U64.HI R9, R9, 0x8, R6 ;  /* 0x0000000809097819 */ /* 0x000fe40000010206 */
[----:B------:R-:W-:-:S02]  /*01d0*/  ISETP.GT.AND P4, PT, R3, -0x1, PT ;  /* 0xffffffff0300780c */ /* 0x000fc40003f84270 */
[-C--:B------:R-:W-:Y:S02]  /*01e0*/  LOP3.LUT R10, R7, R12.reuse, RZ, 0xfc, !PT ;  /* 0x0000000c070a7212 */ /* 0x080fe400078efcff */
[----:B------:R-:W-:Y:S01]  /*01f0*/  LOP3.LUT R7, R9, R13, RZ, 0xfc, !PT ;  /* 0x0000000d09077212 */ /* 0x000fe200078efcff */
[----:B------:R-:W-:Y:S01]  /*0200*/  IMAD.SHL.U32 R9, R11, 0x100, RZ ;  /* 0x000001000b097824 */ /* 0x000fe200078e00ff */
[----:B------:R-:W-:Y:S02]  /*0210*/  ISETP.LT.U32.AND P3, PT, R45, 0xc000, PT ;  /* 0x0000c0002d00780c */ /* 0x000fe40003f61070 */
[----:B------:R-:W-:Y:S02]  /*0220*/  ISETP.LT.AND.EX P0, PT, R6, RZ, P4, P0 ;  /* 0x000000ff0600720c */ /* 0x000fe40002701300 */
[----:B------:R-:W-:Y:S02]  /*0230*/  LOP3.LUT R54, R9, R12, RZ, 0xfc, !PT ;  /* 0x0000000c09367212 */ /* 0x000fe400078efcff */
[----:B------:R-:W-:-:S02]  /*0240*/  SHF.L.U32 R9, R27, 0x8, RZ ;  /* 0x000000081b097819 */ /* 0x000fc400000006ff */
[----:B------:R-:W-:Y:S02]  /*0250*/  ISETP.LT.AND.EX P3, PT, R6, RZ, P4, P3 ;  /* 0x000000ff0600720c */ /* 0x000fe40002761330 */
[----:B------:R-:W-:Y:S02]  /*0260*/  ISETP.LT.U32.AND P5, PT, R51, 0xc000, PT ;  /* 0x0000c0003300780c */ /* 0x000fe40003fa1070 */
[----:B------:R-:W-:Y:S02]  /*0270*/  LOP3.LUT R48, R9, R12, RZ, 0xfc, !PT ;  /* 0x0000000c09307212 */ /* 0x000fe400078efcff */
[----:B------:R-:W-:Y:S02]  /*0280*/  ISETP.LT.U32.AND P6, PT, R11, 0xc000, PT ;  /* 0x0000c0000b00780c */ /* 0x000fe40003fc1070 */
[--C-:B------:R-:W-:Y:S02]  /*0290*/  SHF.L.U64.HI R9, R23, 0x8, R6.reuse ;  /* 0x0000000817097819 */ /* 0x100fe40000010206 */
[----:B------:R-:W-:-:S02]  /*02a0*/  SHF.L.U64.HI R11, R11, 0x8, R6 ;  /* 0x000000080b0b7819 */ /* 0x000fc40000010206 */
[----:B------:R-:W-:Y:S02]  /*02b0*/  P2R R17, PR, RZ, 0x1 ;  /* 0x00000001ff117803 */ /* 0x000fe40000000000 */
[----:B------:R-:W-:Y:S02]  /*02c0*/  P2R R5, PR, RZ, 0x8 ;  /* 0x00000008ff057803 */ /* 0x000fe40000000000 */
[----:B------:R-:W-:Y:S02]  /*02d0*/  ISETP.LT.U32.AND P1, PT, R27, 0xc000, PT ;  /* 0x0000c0001b00780c */ /* 0x000fe40003f21070 */
[----:B------:R-:W-:Y:S02]  /*02e0*/  ISETP.LT.U32.AND P2, PT, R23, 0xc000, PT ;  /* 0x0000c0001700780c */ /* 0x000fe40003f41070 */
[----:B------:R-:W-:Y:S02]  /*02f0*/  ISETP.LT.AND.EX P0, PT, R6, RZ, P4, P5 ;  /* 0x000000ff0600720c */ /* 0x000fe40002701350 */
[----:B------:R-:W-:-:S02]  /*0300*/  ISETP.LT.U32.AND P3, PT, R15, 0xc000, PT ;  /* 0x0000c0000f00780c */ /* 0x000fc40003f61070 */
[----:B------:R-:W-:Y:S02]  /*0310*/  ISETP.LT.U32.AND P5, PT, R21, 0xc000, PT ;  /* 0x0000c0001500780c */ /* 0x000fe40003fa1070 */
[-C--:B------:R-:W-:Y:S02]  /*0320*/  LOP3.LUT R8, R9, R13.reuse, RZ, 0xfc, !PT ;  /* 0x0000000d09087212 */ /* 0x080fe400078efcff */
[----:B------:R-:W-:Y:S02]  /*0330*/  LOP3.LUT R16, R11, R13, RZ, 0xfc, !PT ;  /* 0x0000000d0b107212 */ /* 0x000fe400078efcff */
[----:B------:R-:W-:Y:S02]  /*0340*/  SHF.L.U32 R9, R15, 0x8, RZ ;  /* 0x000000080f097819 */ /* 0x000fe400000006ff */
[--C-:B------:R-:W-:Y:S02]  /*0350*/  SHF.L.U64.HI R11, R27, 0x8, R6.reuse ;  /* 0x000000081b0b7819 */ /* 0x100fe40000010206 */
[----:B------:R-:W-:-:S02]  /*0360*/  SHF.L.U64.HI R15, R15, 0x8, R6 ;  /* 0x000000080f0f7819 */ /* 0x000fc40000010206 */
[C---:B------:R-:W-:Y:S02]  /*0370*/  ISETP.LT.AND.EX P6, PT, R6.reuse, RZ, P4, P6 ;  /* 0x000000ff0600720c */ /* 0x040fe400027c1360 */
[C---:B------:R-:W-:Y:S02]  /*0380*/  ISETP.LT.AND.EX P1, PT, R6.reuse, RZ, P4, P1 ;  /* 0x000000ff0600720c */ /* 0x040fe40002721310 */
[C---:B------:R-:W-:Y:S02]  /*0390*/  ISETP.LT.AND.EX P2, PT, R6.reuse, RZ, P4, P2 ;  /* 0x000000ff0600720c */ /* 0x040fe40002741320 */
[C---:B------:R-:W-:Y:S02]  /*03a0*/  ISETP.LT.AND.EX P3, PT, R6.reuse, RZ, P4, P3 ;  /* 0x000000ff0600720c */ /* 0x040fe40002761330 */
[----:B------:R-:W-:Y:S02]  /*03b0*/  ISETP.LT.AND.EX P4, PT, R6, RZ, P4, P5 ;  /* 0x000000ff0600720c */ /* 0x000fe40002781350 */
[----:B------:R-:W-:-:S02]  /*03c0*/  IADD3 R32, P5, R10, UR4, RZ ;  /* 0x000000040a207c10 */ /* 0x000fc4000ffbe0ff */
[----:B------:R-:W-:Y:S02]  /*03d0*/  LOP3.LUT R44, R9, R12, RZ, 0xfc, !PT ;  /* 0x0000000c092c7212 */ /* 0x000fe400078efcff */
[-C--:B------:R-:W-:Y:S01]  /*03e0*/  LOP3.LUT R4, R11, R13.reuse, RZ, 0xfc, !PT ;  /* 0x0000000d0b047212 */ /* 0x080fe200078efcff */
[----:B------:R-:W-:Y:S01]  /*03f0*/  IMAD.SHL.U32 R11, R23, 0x100, RZ ;  /* 0x00000100170b7824 */ /* 0x000fe200078e00ff */
[----:B------:R-:W-:Y:S01]  /*0400*/  LOP3.LUT R9, R15, R13, RZ, 0xfc, !PT ;  /* 0x0000000d0f097212 */ /* 0x000fe200078efcff */
[----:B------:R-:W-:Y:S01]  /*0410*/  IMAD.SHL.U32 R15, R21, 0x100, RZ ;  /* 0x00000100150f7824 */ /* 0x000fe200078e00ff */
[--C-:B------:R-:W-:Y:S02]  /*0420*/  SHF.L.U64.HI R51, R51, 0x8, R6.reuse ;  /* 0x0000000833337819 */ /* 0x100fe40000010206 */
[--C-:B------:R-:W-:Y:S02]  /*0430*/  SHF.L.U64.HI R45, R45, 0x8, R6.reuse ;  /* 0x000000082d2d7819 */ /* 0x100fe40000010206 */
[----:B------:R-:W-:-:S02]  /*0440*/  SHF.L.U64.HI R21, R21, 0x8, R6 ;  /* 0x0000000815157819 */ /* 0x000fc40000010206 */
[----:B------:R-:W-:Y:S02]  /*0450*/  IADD3.X R33, R7, UR5, RZ, P5, !PT ;  /* 0x0000000507217c10 */ /* 0x000fe4000affe4ff */
[----:B------:R-:W-:Y:S02]  /*0460*/  IADD3 R18, P5, R54, UR4, RZ ;  /* 0x0000000436127c10 */ /* 0x000fe4000ffbe0ff */
[-C--:B------:R-:W-:Y:S02]  /*0470*/  LOP3.LUT R57, R57, R12.reuse, RZ, 0xfc, !PT ;  /* 0x0000000c39397212 */ /* 0x080fe400078efcff */
[-C--:B------:R-:W-:Y:S02]  /*0480*/  LOP3.LUT R51, R51, R13.reuse, RZ, 0xfc, !PT ;  /* 0x0000000d33337212 */ /* 0x080fe400078efcff */
[----:B------:R-:W-:Y:S02]  /*0490*/  LOP3.LUT R47, R47, R12, RZ, 0xfc, !PT ;  /* 0x0000000c2f2f7212 */ /* 0x000fe400078efcff */
[----:B------:R-:W-:-:S02]  /*04a0*/  LOP3.LUT R45, R45, R13, RZ, 0xfc, !PT ;  /* 0x0000000d2d2d7212 */ /* 0x000fc400078efcff */
[-C--:B------:R-:W-:Y:S02]  /*04b0*/  LOP3.LUT R11, R11, R12.reuse, RZ, 0xfc, !PT ;  /* 0x0000000c0b0b7212 */ /* 0x080fe400078efcff */
[----:B------:R-:W-:Y:S02]  /*04c0*/  LOP3.LUT R2, R15, R12, RZ, 0xfc, !PT ;  /* 0x0000000c0f027212 */ /* 0x000fe400078efcff */
[----:B------:R-:W-:Y:S02]  /*04d0*/  CS2R R14, SRZ ;  /* 0x00000000000e7805 */ /* 0x000fe4000001ff00 */
[----:B------:R-:W-:Y:S02]  /*04e0*/  LOP3.LUT R6, R21, R13, RZ, 0xfc, !PT ;  /* 0x0000000d15067212 */ /* 0x000fe400078efcff */
[----:B------:R-:W-:Y:S02]  /*04f0*/  CS2R R12, SRZ ;  /* 0x00000000000c7805 */ /* 0x000fe4000001ff00 */
[----:B------:R-:W-:-:S02]  /*0500*/  IADD3.X R19, R16, UR5, RZ, P5, !PT ;  /* 0x0000000510137c10 */ /* 0x000fc4000affe4ff */
[----:B------:R-:W-:Y:S02]  /*0510*/  IADD3 R24, P5, R57, UR4, RZ ;  /* 0x0000000439187c10 */ /* 0x000fe4000ffbe0ff */
[----:B------:R-:W-:Y:S01]  /*0520*/  P2R R20, PR, RZ, 0x40 ;  /* 0x00000040ff147803 */ /* 0x000fe20000000000 */
[----:B------:R-:W2:Y:S01]  /*0530*/  @P6 LDG.E.128 R12, desc[UR6][R18.64] ;  /* 0x00000006120c6981 */ /* 0x000ea2000c1e1d00 */
[----:B------:R-:W-:Y:S02]  /*0540*/  IADD3.X R25, R51, UR5, RZ, P5, !PT ;  /* 0x0000000533197c10 */ /* 0x000fe4000affe4ff */
[----:B------:R-:W-:Y:S02]  /*0550*/  IADD3 R28, P5, R48, UR4, RZ ;  /* 0x00000004301c7c10 */ /* 0x000fe4000ffbe0ff */
[----:B------:R-:W-:Y:S02]  /*0560*/  P2R R56, PR, RZ, 0x1 ;  /* 0x00000001ff387803 */ /* 0x000fe40000000000 */
[----:B------:R-:W-:-:S02]  /*0570*/  IADD3.X R29, R4, UR5, RZ, P5, !PT ;  /* 0x00000005041d7c10 */ /* 0x000fc4000affe4ff */
[----:B------:R-:W-:-:S04]  /*0580*/  IADD3 R40, P5, R47, UR4, RZ ;  /* 0x000000042f287c10 */ /* 0x000fc8000ffbe0ff */
[----:B------:R-:W-:Y:S02]  /*0590*/  IADD3.X R41, R45, UR5, RZ, P5, !PT ;  /* 0x000000052d297c10 */ /* 0x000fe4000affe4ff */
[----:B------:R-:W-:-:S04]  /*05a0*/  IADD3 R36, P5, R11, UR4, RZ ;  /* 0x000000040b247c10 */ /* 0x000fc8000ffbe0ff */
[----:B------:R-:W-:Y:S02]  /*05b0*/  IADD3.X R37, R8, UR5, RZ, P5, !PT ;  /* 0x0000000508257c10 */ /* 0x000fe4000affe4ff */
[----:B------:R-:W-:-:S04]  /*05c0*/  IADD3 R38, P5, R44, UR4, RZ ;  /* 0x000000042c267c10 */ /* 0x000fc8000ffbe0ff */
[----:B------:R-:W-:Y:S02]  /*05d0*/  IADD3.X R39, R9, UR5, RZ, P5, !PT ;  /* 0x0000000509277c10 */ /* 0x000fe4000affe4ff */
[----:B------:R-:W-:-:S04]  /*05e0*/  IADD3 R52, P5, R2, UR4, RZ ;  /* 0x0000000402347c10 */ /* 0x000fc8000ffbe0ff */
[----:B------:R-:W-:Y:S02]  /*05f0*/  IADD3.X R53, R6, UR5, RZ, P5, !PT ;  /* 0x0000000506357c10 */ /* 0x000fe4000affe4ff */
[C---:B--2---:R-:W-:Y:S02]  /*0600*/  PRMT R43, R12.reuse, 0x7632, R43 ;  /* 0x000076320c2b7816 */ /* 0x044fe4000000002b */
[----:B------:R-:W-:-:S03]  /*0610*/  SHF.L.U32 R59, R12, 0x10, RZ ;  /* 0x000000100c3b7819 */ /* 0x000fc600000006ff */
[----:B------:R-:W-:Y:S01]  /*0620*/  IMAD.U32 R43, R43, 0x10000, RZ ;  /* 0x000100002b2b7824 */ /* 0x000fe200078e00ff */
[----:B------:R-:W-:-:S03]  /*0630*/  PRMT R63, R13, 0x7632, R63 ;  /* 0x000076320d3f7816 */ /* 0x000fc6000000003f */
[----:B------:R-:W-:Y:S01]  /*0640*/  FMUL R12, R43, R43 ;  /* 0x0000002b2b0c7220 */ /* 0x000fe20000400000 */
[----:B------:R-:W-:-:S03]  /*0650*/  IMAD.U32 R61, R13, 0x10000, RZ ;  /* 0x000100000d3d7824 */ /* 0x000fc600078e00ff */
[----:B------:R-:W-:Y:S01]  /*0660*/  FFMA R12, R59, R59, R12 ;  /* 0x0000003b3b0c7223 */ /* 0x000fe2000000000c */
[----:B------:R-:W-:-:S03]  /*0670*/  IMAD.U32 R63, R63, 0x10000, RZ ;  /* 0x000100003f3f7824 */ /* 0x000fc600078e00ff */
[----:B------:R-:W-:Y:S01]  /*0680*/  FFMA R12, R61, R61, R12 ;  /* 0x0000003d3d0c7223 */ /* 0x000fe2000000000c */
[C---:B------:R-:W-:Y:S02]  /*0690*/  PRMT R65, R14.reuse, 0x7632, R65 ;  /* 0x000076320e417816 */ /* 0x040fe40000000041 */
[----:B------:R-:W-:Y:S01]  /*06a0*/  SHF.L.U32 R67, R14, 0x10, RZ ;  /* 0x000000100e437819 */ /* 0x000fe200000006ff */
[----:B------:R-:W-:Y:S02]  /*06b0*/  FFMA R12, R63, R63, R12 ;  /* 0x0000003f3f0c7223 */ /* 0x000fe4000000000c */
[----:B------:R-:W-:Y:S02]  /*06c0*/  IMAD.U32 R65, R65, 0x10000, RZ ;  /* 0x0001000041417824 */ /* 0x000fe400078e00ff */
[----:B------:R-:W-:Y:S01]  /*06d0*/  FFMA R12, R67, R67, R12 ;  /* 0x00000043430c7223 */ /* 0x000fe2000000000c */
[C---:B------:R-:W-:Y:S01]  /*06e0*/  PRMT R42, R15.reuse, 0x7632, R42 ;  /* 0x000076320f2a7816 */ /* 0x040fe2000000002a */
[----:B------:R-:W-:-:S02]  /*06f0*/  IMAD.U32 R69, R15, 0x10000, RZ ;  /* 0x000100000f457824 */ /* 0x000fc400078e00ff */
[----:B------:R-:W-:Y:S01]  /*0700*/  FFMA R12, R65, R65, R12 ;  /* 0x00000041410c7223 */ /* 0x000fe2000000000c */
[----:B------:R-:W-:-:S03]  /*0710*/  SHF.L.U32 R42, R42, 0x10, RZ ;  /* 0x000000102a2a7819 */ /* 0x000fc600000006ff */
[----:B------:R-:W-:-:S04]  /*0720*/  FFMA R13, R69, R69, R12 ;  /* 0x00000045450d7223 */ /* 0x000fc8000000000c */
[----:B------:R-:W-:-:S05]  /*0730*/  FFMA R13, R42, R42, R13 ;  /* 0x0000002a2a0d7223 */ /* 0x000fca000000000d */
[----:B------:R-:W1:Y:S02]  /*0740*/  SHFL.BFLY PT, R12, R13, 0x8, 0x1f ;  /* 0x0d001f000d0c7f89 */ /* 0x000e6400000e0000 */
[----:B-1----:R-:W-:-:S05]  /*0750*/  FADD R12, R13, R12 ;  /* 0x0000000c0d0c7221 */ /* 0x002fca0000000000 */
[----:B------:R-:W1:Y:S02]  /*0760*/  SHFL.BFLY PT, R15, R12, 0x4, 0x1f ;  /* 0x0c801f000c0f7f89 */ /* 0x000e6400000e0000 */
[----:B-1----:R-:W-:-:S05]  /*0770*/  FADD R15, R12, R15 ;  /* 0x0000000f0c0f7221 */ /* 0x002fca0000000000 */
[----:B------:R-:W1:Y:S02]  /*0780*/  SHFL.BFLY PT, R14, R15, 0x2, 0x1f ;  /* 0x0c401f000f0e7f89 */ /* 0x000e6400000e0000 */
[----:B-1----:R-:W-:-:S05]  /*0790*/  FADD R14, R15, R14 ;  /* 0x0000000e0f0e7221 */ /* 0x002fca0000000000 */
[----:B------:R-:W1:Y:S01]  /*07a0*/  SHFL.BFLY PT, R19, R14, 0x1, 0x1f ;  /* 0x0c201f000e137f89 */ /* 0x000e6200000e0000 */
[----:B------:R-:W-:Y:S01]  /*07b0*/  CS2R R12, SRZ ;  /* 0x00000000000c7805 */ /* 0x000fe2000001ff00 */
[----:B-1----:R-:W-:Y:S01]  /*07c0*/  FADD R19, R14, R19 ;  /* 0x000000130e137221 */ /* 0x002fe20000000000 */
[----:B------:R-:W-:-:S06]  /*07d0*/  CS2R R14, SRZ ;  /* 0x00000000000e7805 */ /* 0x000fcc000001ff00 */
[----:B------:R1:W2:Y:S01]  /*07e0*/  @P0 LDG.E.128 R12, desc[UR6][R24.64] ;  /* 0x00000006180c0981 */ /* 0x0002a2000c1e1d00 */
[----:B------:R-:W-:-:S04]  /*07f0*/  FADD R19, R19, UR8 ;  /* 0x0000000813137e21 */ /* 0x000fc80008000000 */
[----:B------:R-:W3:Y:S02]  /*0800*/  MUFU.SQRT R34, R19 ;  /* 0x0000001300227308 */ /* 0x000ee40000002000 */
[C---:B---3--:R-:W-:Y:S02]  /*0810*/  FSETP.GT.AND P5, PT, |R34|.reuse, 8.50705917302346158658e+37, PT ;  /* 0x7e8000002200780b */ /* 0x048fe40003fa4200 */
[----:B------:R-:W-:Y:S02]  /*0820*/  FSETP.GEU.AND P6, PT, |R34|, 1.175494350822287508e-38, PT ;  /* 0x008000002200780b */ /* 0x000fe40003fce200 */
[----:B------:R-:W-:Y:S02]  /*0830*/  FSEL R50, R49, 1, P5 ;  /* 0x3f80000031327808 */ /* 0x000fe40002800000 */
[----:B------:R-:W-:Y:S02]  /*0840*/  CS2R R18, SRZ ;  /* 0x0000000000127805 */ /* 0x000fe4000001ff00 */
[----:B------:R-:W-:-:S05]  /*0850*/  ISETP.NE.AND P0, PT, R17, RZ, PT ;  /* 0x000000ff1100720c */ /* 0x000fca0003f05270 */
[----:B------:R-:W-:Y:S01]  /*0860*/  @P5 FMUL R34, R34, 0.25 ;  /* 0x3e80000022225820 */ /* 0x000fe20000400000 */
[----:B------:R-:W-:-:S04]  /*0870*/  IADD3 R54, P5, R54, UR10, RZ ;  /* 0x0000000a36367c10 */ /* 0x000fc8000ffbe0ff */
[----:B------:R-:W-:Y:S02]  /*0880*/  IADD3.X R55, R16, UR11, RZ, P5, !PT ;  /* 0x0000000b10377c10 */ /* 0x000fe4000affe4ff */
[----:B------:R-:W-:-:S06]  /*0890*/  CS2R R16, SRZ ;  /* 0x0000000000107805 */ /* 0x000fcc000001ff00 */
[----:B------:R3:W4:Y:S01]  /*08a0*/  @P1 LDG.E.128 R16, desc[UR6][R28.64] ;  /* 0x000000061c101981 */ /* 0x000722000c1e1d00 */
[----:B------:R-:W-:-:S04]  /*08b0*/  @!P6 FMUL R34, R34, 16777216 ;  /* 0x4b8000002222e820 */ /* 0x000fc80000400000 */
[----:B------:R-:W5:Y:S01]  /*08c0*/  MUFU.RCP R35, R34 ;  /* 0x0000002200237308 */ /* 0x000f620000001000 */
[----:B------:R-:W-:Y:S01]  /*08d0*/  @!P6 FMUL R50, R50, 16777216 ;  /* 0x4b8000003232e820 */ /* 0x000fe20000400000 */
[----:B------:R-:W-:Y:S02]  /*08e0*/  ISETP.NE.AND P6, PT, R5, RZ, PT ;  /* 0x000000ff0500720c */ /* 0x000fe40003fc5270 */
[----:B-1----:R-:W-:Y:S02]  /*08f0*/  CS2R R24, SRZ ;  /* 0x0000000000187805 */ /* 0x002fe4000001ff00 */
[----:B------:R-:W-:Y:S02]  /*0900*/  CS2R R26, SRZ ;  /* 0x00000000001a7805 */ /* 0x000fe4000001ff00 */
[----:B---3--:R-:W-:Y:S02]  /*0910*/  CS2R R28, SRZ ;  /* 0x00000000001c7805 */ /* 0x008fe4000001ff00 */
[----:B------:R-:W-:-:S02]  /*0920*/  CS2R R30, SRZ ;  /* 0x00000000001e7805 */ /* 0x000fc4000001ff00 */
[----:B------:R-:W-:Y:S02]  /*0930*/  ISETP.NE.AND P5, PT, R20, RZ, PT ;  /* 0x000000ff1400720c */ /* 0x000fe40003fa5270 */
[----:B------:R-:W-:Y:S02]  /*0940*/  CS2R R20, SRZ ;  /* 0x0000000000147805 */ /* 0x000fe4000001ff00 */
[----:B------:R-:W-:Y:S01]  /*0950*/  CS2R R22, SRZ ;  /* 0x0000000000167805 */ /* 0x000fe2000001ff00 */
[----:B------:R-:W3:Y:S04]  /*0960*/  @P2 LDG.E.128 R28, desc[UR6][R36.64] ;  /* 0x00000006241c2981 */ /* 0x000ee8000c1e1d00 */
[----:B------:R1:W3:Y:S01]  /*0970*/  @P6 LDG.E.128 R24, desc[UR6][R40.64] ;  /* 0x0000000628186981 */ /* 0x0002e2000c1e1d00 */
[----:B-----5:R-:W-:-:S03]  /*0980*/  FMUL R50, R35, R50 ;  /* 0x0000003223327220 */ /* 0x020fc60000400000 */
[----:B------:R5:W3:Y:S01]  /*0990*/  @P0 LDG.E.128 R20, desc[UR6][R32.64] ;  /* 0x0000000620140981 */ /* 0x000ae2000c1e1d00 */
[-C--:B------:R-:W-:Y:S01]  /*09a0*/  FMUL R59, R59, R50.reuse ;  /* 0x000000323b3b7220 */ /* 0x080fe20000400000 */
[-C--:B-1----:R-:W-:Y:S01]  /*09b0*/  FMUL R40, R43, R50.reuse ;  /* 0x000000322b287220 */ /* 0x082fe20000400000 */
[-C--:B------:R-:W-:Y:S01]  /*09c0*/  FMUL R61, R61, R50.reuse ;  /* 0x000000323d3d7220 */ /* 0x080fe20000400000 */
[----:B------:R-:W-:-:S03]  /*09d0*/  FMUL R58, R63, R50 ;  /* 0x000000323f3a7220 */ /* 0x000fc60000400000 */
[----:B------:R-:W-:Y:S02]  /*09e0*/  F2FP.BF16.F32.PACK_AB R36, R40, R59 ;  /* 0x0000003b2824723e */ /* 0x000fe400000010ff */
[----:B-----5:R-:W-:Y:S02]  /*09f0*/  CS2R R32, SRZ ;  /* 0x0000000000207805 */ /* 0x020fe4000001ff00 */
[----:B------:R-:W-:Y:S01]  /*0a00*/  CS2R R34, SRZ ;  /* 0x0000000000227805 */ /* 0x000fe2000001ff00 */
[-C--:B------:R-:W-:Y:S01]  /*0a10*/  FMUL R69, R69, R50.reuse ;  /* 0x0000003245457220 */ /* 0x080fe20000400000 */
[-C--:B------:R-:W-:Y:S01]  /*0a20*/  FMUL R42, R42, R50.reuse ;  /* 0x000000322a2a7220 */ /* 0x080fe20000400000 */
[----:B------:R-:W-:Y:S02]  /*0a30*/  F2FP.BF16.F32.PACK_AB R37, R58, R61 ;  /* 0x0000003d3a25723e */ /* 0x000fe400000010ff */
[----:B------:R-:W-:Y:S01]  /*0a40*/  CS2R R40, SRZ ;  /* 0x0000000000287805 */ /* 0x000fe2000001ff00 */
[----:B------:R1:W5:Y:S01]  /*0a50*/  @P3 LDG.E.128 R32, desc[UR6][R38.64] ;  /* 0x0000000626203981 */ /* 0x000362000c1e1d00 */
[-C--:B------:R-:W-:Y:S01]  /*0a60*/  FMUL R67, R67, R50.reuse ;  /* 0x0000003243437220 */ /* 0x080fe20000400000 */
[----:B------:R-:W-:Y:S01]  /*0a70*/  FMUL R60, R65, R50 ;  /* 0x00000032413c7220 */ /* 0x000fe20000400000 */
[----:B-1----:R-:W-:-:S02]  /*0a80*/  F2FP.BF16.F32.PACK_AB R39, R42, R69 ;  /* 0x000000452a27723e */ /* 0x002fc400000010ff */
[----:B------:R-:W-:Y:S02]  /*0a90*/  CS2R R42, SRZ ;  /* 0x00000000002a7805 */ /* 0x000fe4000001ff00 */
[----:B------:R-:W-:-:S04]  /*0aa0*/  F2FP.BF16.F32.PACK_AB R38, R60, R67 ;  /* 0x000000433c26723e */ /* 0x000fc800000010ff */
[----:B------:R1:W3:Y:S04]  /*0ab0*/  @P4 LDG.E.128 R40, desc[UR6][R52.64] ;  /* 0x0000000634284981 */ /* 0x0002e8000c1e1d00 */
[----:B------:R0:W-:Y:S01]  /*0ac0*/  @P5 STG.E.128 desc[UR6][R54.64], R36 ;  /* 0x0000002436005986 */ /* 0x0001e2000c101d06 */
        /* <DEDUP_REMOVED lines=10> */
[----:B-1----:R-:W-:Y:S01]  /*0b70*/  SHF.L.U32 R53, R14, 0x10, RZ ;  /* 0x000000100e357819 */ /* 0x002fe200000006ff */
[----:B------:R-:W-:Y:S02]  /*0b80*/  FFMA R58, R13, R13, R58 ;  /* 0x0000000d0d3a7223 */ /* 0x000fe4000000003a */
[----:B0-----:R-:W-:Y:S02]  /*0b90*/  IMAD.U32 R55, R12, 0x10000, RZ ;  /* 0x000100000c377824 */ /* 0x001fe400078e00ff */
[----:B------:R-:W-:Y:S01]  /*0ba0*/  FFMA R58, R53, R53, R58 ;  /* 0x00000035353a7223 */ /* 0x000fe2000000003a */
[C---:B------:R-:W-:Y:S01]  /*0bb0*/  PRMT R65, R15.reuse, 0x7632, R65 ;  /* 0x000076320f417816 */ /* 0x040fe20000000041 */
[----:B------:R-:W-:-:S02]  /*0bc0*/  IMAD.U32 R15, R15, 0x10000, RZ ;  /* 0x000100000f0f7824 */ /* 0x000fc400078e00ff */
[----:B------:R-:W-:Y:S01]  /*0bd0*/  FFMA R58, R55, R55, R58 ;  /* 0x00000037373a7223 */ /* 0x000fe2000000003a */
[----:B------:R-:W-:-:S03]  /*0be0*/  SHF.L.U32 R65, R65, 0x10, RZ ;  /* 0x0000001041417819 */ /* 0x000fc600000006ff */
[----:B------:R-:W-:-:S04]  /*0bf0*/  FFMA R58, R15, R15, R58 ;  /* 0x0000000f0f3a7223 */ /* 0x000fc8000000003a */
[----:B------:R-:W-:-:S05]  /*0c00*/  FFMA R58, R65, R65, R58 ;  /* 0x00000041413a7223 */ /* 0x000fca000000003a */
[----:B------:R-:W0:Y:S02]  /*0c10*/  SHFL.BFLY PT, R37, R58, 0x8, 0x1f ;  /* 0x0d001f003a257f89 */ /* 0x000e2400000e0000 */
[----:B0-----:R-:W-:-:S05]  /*0c20*/  FADD R37, R58, R37 ;  /* 0x000000253a257221 */ /* 0x001fca0000000000 */
[----:B------:R-:W0:Y:S02]  /*0c30*/  SHFL.BFLY PT, R12, R37, 0x4, 0x1f ;  /* 0x0c801f00250c7f89 */ /* 0x000e2400000e0000 */
[----:B0-----:R-:W-:-:S05]  /*0c40*/  FADD R38, R37, R12 ;  /* 0x0000000c25267221 */ /* 0x001fca0000000000 */
[----:B------:R-:W0:Y:S02]  /*0c50*/  SHFL.BFLY PT, R39, R38, 0x2, 0x1f ;  /* 0x0c401f0026277f89 */ /* 0x000e2400000e0000 */
[----:B0-----:R-:W-:-:S05]  /*0c60*/  FADD R39, R38, R39 ;  /* 0x0000002726277221 */ /* 0x001fca0000000000 */
[----:B------:R-:W0:Y:S01]  /*0c70*/  SHFL.BFLY PT, R12, R39, 0x1, 0x1f ;  /* 0x0c201f00270c7f89 */ /* 0x000e2200000e0000 */
[----:B----4-:R-:W-:-:S05]  /*0c80*/  PRMT R38, R16, 0x7632, R38 ;  /* 0x0000763210267816 */ /* 0x010fca0000000026 */
[----:B------:R-:W-:Y:S01]  /*0c90*/  IMAD.U32 R38, R38, 0x10000, RZ ;  /* 0x0001000026267824 */ /* 0x000fe200078e00ff */
[C---:B------:R-:W-:Y:S01]  /*0ca0*/  PRMT R60, R17.reuse, 0x7632, R60 ;  /* 0x00007632113c7816 */ /* 0x040fe2000000003c */
[----:B------:R-:W-:Y:S02]  /*0cb0*/  IMAD.U32 R58, R17, 0x10000, RZ ;  /* 0x00010000113a7824 */ /* 0x000fe400078e00ff */
[----:B0-----:R-:W-:-:S04]  /*0cc0*/  FADD R12, R39, R12 ;  /* 0x0000000c270c7221 */ /* 0x001fc80000000000 */
[----:B------:R-:W-:Y:S01]  /*0cd0*/  FADD R52, R12, UR8 ;  /* 0x000000080c347e21 */ /* 0x000fe20008000000 */
[----:B------:R-:W-:-:S03]  /*0ce0*/  FMUL R39, R38, R38 ;  /* 0x0000002626277220 */ /* 0x000fc60000400000 */
[----:B------:R0:W1:Y:S01]  /*0cf0*/  MUFU.SQRT R14, R52 ;  /* 0x00000034000e7308 */ /* 0x0000620000002000 */
[----:B------:R-:W-:Y:S02]  /*0d00*/  SHF.L.U32 R60, R60, 0x10, RZ ;  /* 0x000000103c3c7819 */ /* 0x000fe400000006ff */
[----:B0-----:R-:W-:-:S05]  /*0d10*/  SHF.L.U32 R52, R16, 0x10, RZ ;  /* 0x0000001010347819 */ /* 0x001fca00000006ff */
[----:B------:R-:W-:Y:S01]  /*0d20*/  FFMA R39, R52, R52, R39 ;  /* 0x0000003434277223 */ /* 0x000fe20000000027 */
[----:B------:R-:W-:-:S03]  /*0d30*/  PRMT R64, R18, 0x7632, R64 ;  /* 0x0000763212407816 */ /* 0x000fc60000000040 */
[----:B------:R-:W-:Y:S01]  /*0d40*/  FFMA R39, R58, R58, R39 ;  /* 0x0000003a3a277223 */ /* 0x000fe20000000027 */
[----:B------:R-:W-:-:S03]  /*0d50*/  IMAD.U32 R62, R18, 0x10000, RZ ;  /* 0x00010000123e7824 */ /* 0x000fc600078e00ff */
[----:B------:R-:W-:Y:S01]  /*0d60*/  FFMA R39, R60, R60, R39 ;  /* 0x0000003c3c277223 */ /* 0x000fe20000000027 */
[----:B------:R-:W-:-:S03]  /*0d70*/  SHF.L.U32 R64, R64, 0x10, RZ ;  /* 0x0000001040407819 */ /* 0x000fc600000006ff */
[----:B------:R-:W-:Y:S01]  /*0d80*/  FFMA R39, R62, R62, R39 ;  /* 0x0000003e3e277223 */ /* 0x000fe20000000027 */
[C---:B------:R-:W-:Y:S01]  /*0d90*/  PRMT R68, R19.reuse, 0x7632, R68 ;  /* 0x0000763213447816 */ /* 0x040fe20000000044 */
[----:B------:R-:W-:Y:S02]  /*0da0*/  IMAD.U32 R66, R19, 0x10000, RZ ;  /* 0x0001000013427824 */ /* 0x000fe400078e00ff */
        /* <DEDUP_REMOVED lines=8> */
[----:B------:R-:W0:Y:S01]  /*0e30*/  SHFL.BFLY PT, R19, R18, 0x2, 0x1f ;  /* 0x0c401f0012137f89 */ /* 0x000e2200000e0000 */
[----:B-1----:R-:W-:Y:S01]  /*0e40*/  FSETP.GT.AND P6, PT, |R14|, 8.50705917302346158658e+37, PT ;  /* 0x7e8000000e00780b */ /* 0x002fe20003fc4200 */
[----:B0-----:R-:W-:-:S05]  /*0e50*/  FADD R19, R18, R19 ;  /* 0x0000001312137221 */ /* 0x001fca0000000000 */
[----:B------:R-:W0:Y:S01]  /*0e60*/  SHFL.BFLY PT, R54, R19, 0x1, 0x1f ;  /* 0x0c201f0013367f89 */ /* 0x000e2200000e0000 */
[----:B------:R-:W-:-:S06]  /*0e70*/  FSETP.GEU.AND P5, PT, |R14|, 1.175494350822287508e-38, PT ;  /* 0x008000000e00780b */ /* 0x000fcc0003fae200 */
[----:B------:R-:W-:Y:S01]  /*0e80*/  @P6 FMUL R14, R14, 0.25 ;  /* 0x3e8000000e0e6820 */ /* 0x000fe20000400000 */
[----:B------:R-:W-:Y:S02]  /*0e90*/  FSEL R12, R49, 1, P6 ;  /* 0x3f800000310c7808 */ /* 0x000fe40003000000 */
[----:B------:R-:W-:-:S04]  /*0ea0*/  IADD3 R36, P6, R57, UR10, RZ ;  /* 0x0000000a39247c10 */ /* 0x000fc8000ffde0ff */
[----:B------:R-:W-:Y:S01]  /*0eb0*/  IADD3.X R37, R51, UR11, RZ, P6, !PT ;  /* 0x0000000b33257c10 */ /* 0x000fe2000b7fe4ff */
[----:B------:R-:W-:Y:S01]  /*0ec0*/  @!P5 FMUL R14, R14, 16777216 ;  /* 0x4b8000000e0ed820 */ /* 0x000fe20000400000 */
[----:B0-----:R-:W-:-:S04]  /*0ed0*/  FADD R54, R19, R54 ;  /* 0x0000003613367221 */ /* 0x001fc80000000000 */
[----:B------:R-:W-:-:S04]  /*0ee0*/  FADD R54, R54, UR8 ;  /* 0x0000000836367e21 */ /* 0x000fc80008000000 */
[----:B------:R-:W0:Y:S08]  /*0ef0*/  MUFU.SQRT R39, R54 ;  /* 0x0000003600277308 */ /* 0x000e300000002000 */
[----:B------:R-:W1:Y:S01]  /*0f00*/  MUFU.RCP R51, R14 ;  /* 0x0000000e00337308 */ /* 0x000e620000001000 */
[----:B------:R-:W-:Y:S01]  /*0f10*/  @!P5 FMUL R12, R12, 16777216 ;  /* 0x4b8000000c0cd820 */ /* 0x000fe20000400000 */
[----:B---3--:R-:W-:-:S02]  /*0f20*/  PRMT R17, R24, 0x7632, R17 ;  /* 0x0000763218117816 */ /* 0x008fc40000000011 */
[----:B0-----:R-:W-:-:S03]  /*0f30*/  FSETP.GT.AND P5, PT, |R39|, 8.50705917302346158658e+37, PT ;  /* 0x7e8000002700780b */ /* 0x001fc60003fa4200 */
[----:B------:R-:W-:Y:S02]  /*0f40*/  IMAD.U32 R17, R17, 0x10000, RZ ;  /* 0x0001000011117824 */ /* 0x000fe400078e00ff */
[----:B-1----:R-:W-:Y:S01]  /*0f50*/  FMUL R16, R51, R12 ;  /* 0x0000000c33107220 */ /* 0x002fe20000400000 */
[----:B------:R-:W-:-:S03]  /*0f60*/  SHF.L.U32 R24, R24, 0x10, RZ ;  /* 0x0000001018187819 */ /* 0x000fc600000006ff */
[-C--:B------:R-:W-:Y:S01]  /*0f70*/  FMUL R63, R63, R16.reuse ;  /* 0x000000103f3f7220 */ /* 0x080fe20000400000 */
[-C--:B------:R-:W-:Y:S01]  /*0f80*/  FMUL R14, R13, R16.reuse ;  /* 0x000000100d0e7220 */ /* 0x080fe20000400000 */
[-C--:B------:R-:W-:Y:S01]  /*0f90*/  FMUL R53, R53, R16.reuse ;  /* 0x0000001035357220 */ /* 0x080fe20000400000 */
[-C--:B------:R-:W-:Y:S01]  /*0fa0*/  FMUL R18, R55, R16.reuse ;  /* 0x0000001037127220 */ /* 0x080fe20000400000 */
[-C--:B------:R-:W-:Y:S01]  /*0fb0*/  FMUL R15, R15, R16.reuse ;  /* 0x000000100f0f7220 */ /* 0x080fe20000400000 */
[----:B------:R-:W-:Y:S01]  /*0fc0*/  FMUL R54, R65, R16 ;  /* 0x0000001041367220 */ /* 0x000fe20000400000 */
[----:B------:R-:W-:Y:S01]  /*0fd0*/  FSETP.GEU.AND P6, PT, |R39|, 1.175494350822287508e-38, PT ;  /* 0x008000002700780b */ /* 0x000fe20003fce200 */
[----:B------:R-:W-:Y:S01]  /*0fe0*/  FMUL R19, R17, R17 ;  /* 0x0000001111137220 */ /* 0x000fe20000400000 */
[----:B------:R-:W-:Y:S01]  /*0ff0*/  @P5 FMUL R39, R39, 0.25 ;  /* 0x3e80000027275820 */ /* 0x000fe20000400000 */
[----:B------:R-:W-:Y:S02]  /*1000*/  FSEL R51, R49, 1, P5 ;  /* 0x3f80000031337808 */ /* 0x000fe40002800000 */
[----:B------:R-:W-:-:S02]  /*1010*/  F2FP.BF16.F32.PACK_AB R13, R14, R63 ;  /* 0x0000003f0e0d723e */ /* 0x000fc400000010ff */
[----:B------:R-:W-:Y:S02]  /*1020*/  ISETP.NE.AND P5, PT, R56, RZ, PT ;  /* 0x000000ff3800720c */ /* 0x000fe40003fa5270 */
[----:B------:R-:W-:Y:S02]  /*1030*/  F2FP.BF16.F32.PACK_AB R14, R18, R53 ;  /* 0x00000035120e723e */ /* 0x000fe400000010ff */
[----:B------:R-:W-:Y:S01]  /*1040*/  F2FP.BF16.F32.PACK_AB R15, R54, R15 ;  /* 0x0000000f360f723e */ /* 0x000fe200000010ff */
[--C-:B------:R-:W-:Y:S01]  /*1050*/  FFMA R54, R24, R24, R19.reuse ;  /* 0x0000001818367223 */ /* 0x100fe20000000013 */
[C---:B------:R-:W-:Y:S01]  /*1060*/  PRMT R18, R25.reuse, 0x7632, R18 ;  /* 0x0000763219127816 */ /* 0x040fe20000000012 */
[----:B------:R-:W-:Y:S02]  /*1070*/  IMAD.U32 R25, R25, 0x10000, RZ ;  /* 0x0001000019197824 */ /* 0x000fe400078e00ff */
[-C--:B------:R-:W-:Y:S01]  /*1080*/  FMUL R12, R61, R16.reuse ;  /* 0x000000103d0c7220 */ /* 0x080fe20000400000 */
[----:B------:R-:W-:Y:S01]  /*1090*/  FMUL R59, R59, R16 ;  /* 0x000000103b3b7220 */ /* 0x000fe20000400000 */
[----:B------:R-:W-:Y:S01]  /*10a0*/  SHF.L.U32 R18, R18, 0x10, RZ ;  /* 0x0000001012127819 */ /* 0x000fe200000006ff */
[----:B------:R-:W-:Y:S01]  /*10b0*/  FFMA R53, R25, R25, R54 ;  /* 0x0000001919357223 */ /* 0x000fe20000000036 */
[----:B------:R-:W-:-:S02]  /*10c0*/  PRMT R19, R26, 0x7632, R19 ;  /* 0x000076321a137816 */ /* 0x000fc40000000013 */
[----:B------:R-:W-:Y:S01]  /*10d0*/  F2FP.BF16.F32.PACK_AB R12, R59, R12 ;  /* 0x0000000c3b0c723e */ /* 0x000fe200000010ff */
[----:B------:R-:W-:Y:S02]  /*10e0*/  IMAD.U32 R26, R26, 0x10000, RZ ;  /* 0x000100001a1a7824 */ /* 0x000fe400078e00ff */
[----:B------:R-:W-:Y:S01]  /*10f0*/  FFMA R53, R18, R18, R53 ;  /* 0x0000001212357223 */ /* 0x000fe20000000035 */
[----:B------:R-:W-:Y:S01]  /*1100*/  SHF.L.U32 R19, R19, 0x10, RZ ;  /* 0x0000001013137819 */ /* 0x000fe200000006ff */
[----:B------:R0:W-:Y:S02]  /*1110*/  @P5 STG.E.128 desc[UR6][R36.64], R12 ;  /* 0x0000000c24005986 */ /* 0x0001e4000c101d06 */
[----:B0-----:R-:W-:Y:S01]  /*1120*/  FFMA R12, R26, R26, R53 ;  /* 0x0000001a1a0c7223 */ /* 0x001fe20000000035 */
        /* <DEDUP_REMOVED lines=8> */
[----:B------:R-:W0:Y:S01]  /*11b0*/  SHFL.BFLY PT, R14, R13, 0x4, 0x1f ;  /* 0x0c801f000d0e7f89 */ /* 0x000e2200000e0000 */
[----:B------:R-:W-:-:S04]  /*11c0*/  @!P6 FMUL R39, R39, 16777216 ;  /* 0x4b8000002727e820 */ /* 0x000fc80000400000 */
[----:B------:R-:W1:Y:S01]  /*11d0*/  MUFU.RCP R54, R39 ;  /* 0x0000002700367308 */ /* 0x000e620000001000 */
[----:B0-----:R-:W-:-:S05]  /*11e0*/  FADD R14, R13, R14 ;  /* 0x0000000e0d0e7221 */ /* 0x001fca0000000000 */
[----:B------:R-:W0:Y:S01]  /*11f0*/  SHFL.BFLY PT, R15, R14, 0x2, 0x1f ;  /* 0x0c401f000e0f7f89 */ /* 0x000e2200000e0000 */
[----:B------:R-:W-:-:S04]  /*1200*/  @!P6 FMUL R51, R51, 16777216 ;  /* 0x4b8000003333e820 */ /* 0x000fc80000400000 */
[----:B-1----:R-:W-:-:S04]  /*1210*/  FMUL R27, R54, R51 ;  /* 0x00000033361b7220 */ /* 0x002fc80000400000 */
[-C--:B------:R-:W-:Y:S01]  /*1220*/  FMUL R52, R52, R27.reuse ;  /* 0x0000001b34347220 */ /* 0x080fe20000400000 */
[-C--:B------:R-:W-:Y:S01]  /*1230*/  FMUL R66, R66, R27.reuse ;  /* 0x0000001b42427220 */ /* 0x080fe20000400000 */
[----:B0-----:R-:W-:Y:S01]  /*1240*/  FADD R54, R14, R15 ;  /* 0x0000000f0e367221 */ /* 0x001fe20000000000 */
[----:B------:R-:W-:Y:S01]  /*1250*/  FMUL R15, R38, R27 ;  /* 0x0000001b260f7220 */ /* 0x000fe20000400000 */
[----:B------:R-:W-:-:S04]  /*1260*/  PRMT R38, R28, 0x7632, R38 ;  /* 0x000076321c267816 */ /* 0x000fc80000000026 */
[----:B------:R-:W-:Y:S02]  /*1270*/  F2FP.BF16.F32.PACK_AB R12, R15, R52 ;  /* 0x000000340f0c723e */ /* 0x000fe400000010ff */
[----:B------:R-:W-:Y:S01]  /*1280*/  IADD3 R52, P5, R48, UR10, RZ ;  /* 0x0000000a30347c10 */ /* 0x000fe2000ffbe0ff */
[----:B------:R-:W-:-:S03]  /*1290*/  FMUL R39, R68, R27 ;  /* 0x0000001b44277220 */ /* 0x000fc60000400000 */
[----:B------:R-:W-:Y:S02]  /*12a0*/  IADD3.X R53, R4, UR11, RZ, P5, !PT ;  /* 0x0000000b04357c10 */ /* 0x000fe4000affe4ff */
[----:B------:R-:W-:Y:S01]  /*12b0*/  SHF.L.U32 R4, R38, 0x10, RZ ;  /* 0x0000001026047819 */ /* 0x000fe200000006ff */
[----:B------:R-:W-:Y:S01]  /*12c0*/  IMAD.U32 R28, R28, 0x10000, RZ ;  /* 0x000100001c1c7824 */ /* 0x000fe200078e00ff */
[----:B------:R-:W-:-:S03]  /*12d0*/  F2FP.BF16.F32.PACK_AB R15, R39, R66 ;  /* 0x00000042270f723e */ /* 0x000fc600000010ff */
[----:B------:R-:W-:Y:S01]  /*12e0*/  FMUL R55, R4, R4 ;  /* 0x0000000404377220 */ /* 0x000fe20000400000 */
[----:B-----5:R-:W-:Y:S02]  /*12f0*/  PRMT R38, R32, 0x7632, R38 ;  /* 0x0000763220267816 */ /* 0x020fe40000000026 */
[C---:B------:R-:W-:Y:S01]  /*1300*/  PRMT R39, R29.reuse, 0x7632, R39 ;  /* 0x000076321d277816 */ /* 0x040fe20000000027 */
[----:B------:R-:W-:Y:S02]  /*1310*/  IMAD.U32 R29, R29, 0x10000, RZ ;  /* 0x000100001d1d7824 */ /* 0x000fe400078e00ff */
[----:B------:R-:W-:Y:S01]  /*1320*/  FFMA R56, R28, R28, R55 ;  /* 0x0000001c1c387223 */ /* 0x000fe20000000037 */
[----:B------:R-:W-:Y:S01]  /*1330*/  SHF.L.U32 R38, R38, 0x10, RZ ;  /* 0x0000001026267819 */ /* 0x000fe200000006ff */
[-C--:B------:R-:W-:Y:S01]  /*1340*/  FMUL R58, R58, R27.reuse ;  /* 0x0000001b3a3a7220 */ /* 0x080fe20000400000 */
[-C--:B------:R-:W-:Y:S01]  /*1350*/  FMUL R13, R60, R27.reuse ;  /* 0x0000001b3c0d7220 */ /* 0x080fe20000400000 */
[-C--:B------:R-:W-:Y:S01]  /*1360*/  FMUL R62, R62, R27.reuse ;  /* 0x0000001b3e3e7220 */ /* 0x080fe20000400000 */
[----:B------:R-:W-:Y:S01]  /*1370*/  FMUL R51, R64, R27 ;  /* 0x0000001b40337220 */ /* 0x000fe20000400000 */
[----:B------:R-:W-:-:S02]  /*1380*/  IMAD.U32 R39, R39, 0x10000, RZ ;  /* 0x0001000027277824 */ /* 0x000fc400078e00ff */
[----:B------:R-:W-:Y:S01]  /*1390*/  FFMA R56, R29, R29, R56 ;  /* 0x0000001d1d387223 */ /* 0x000fe20000000038 */
[----:B------:R-:W-:Y:S01]  /*13a0*/  PRMT R48, R30, 0x7632, R48 ;  /* 0x000076321e307816 */ /* 0x000fe20000000030 */
[----:B------:R-:W-:Y:S01]  /*13b0*/  FMUL R57, R38, R38 ;  /* 0x0000002626397220 */ /* 0x000fe20000400000 */
[----:B------:R-:W-:Y:S01]  /*13c0*/  SHF.L.U32 R32, R32, 0x10, RZ ;  /* 0x0000001020207819 */ /* 0x000fe200000006ff */
[----:B------:R-:W-:Y:S01]  /*13d0*/  FFMA R59, R39, R39, R56 ;  /* 0x00000027273b7223 */ /* 0x000fe20000000038 */
[----:B------:R-:W-:Y:S02]  /*13e0*/  SHF.L.U32 R30, R30, 0x10, RZ ;  /* 0x000000101e1e7819 */ /* 0x000fe400000006ff */
[----:B------:R-:W-:Y:S02]  /*13f0*/  F2FP.BF16.F32.PACK_AB R13, R13, R58 ;  /* 0x0000003a0d0d723e */ /* 0x000fe400000010ff */
[----:B------:R-:W-:Y:S01]  /*1400*/  F2FP.BF16.F32.PACK_AB R14, R51, R62 ;  /* 0x0000003e330e723e */ /* 0x000fe200000010ff */
[----:B------:R-:W-:Y:S01]  /*1410*/  FFMA R56, R32, R32, R57 ;  /* 0x0000002020387223 */ /* 0x000fe20000000039 */
[C---:B------:R-:W-:Y:S01]  /*1420*/  PRMT R55, R33.reuse, 0x7632, R55 ;  /* 0x0000763221377816 */ /* 0x040fe20000000037 */
[----:B------:R-:W-:Y:S01]  /*1430*/  IMAD.U32 R33, R33, 0x10000, RZ ;  /* 0x0001000021217824 */ /* 0x000fe200078e00ff */
[----:B------:R-:W-:Y:S01]  /*1440*/  SHF.L.U32 R48, R48, 0x10, RZ ;  /* 0x0000001030307819 */ /* 0x000fe200000006ff */
[----:B------:R-:W-:Y:S01]  /*1450*/  FFMA R59, R30, R30, R59 ;  /* 0x0000001e1e3b7223 */ /* 0x000fe2000000003b */
[----:B------:R0:W-:Y:S01]  /*1460*/  @P1 STG.E.128 desc[UR6][R52.64], R12 ;  /* 0x0000000c34001986 */ /* 0x0001e2000c101d06 */
[C---:B------:R-:W-:Y:S01]  /*1470*/  PRMT R51, R31.reuse, 0x7632, R51 ;  /* 0x000076321f337816 */ /* 0x040fe20000000033 */
[----:B------:R-:W-:-:S02]  /*1480*/  IMAD.U32 R31, R31, 0x10000, RZ ;  /* 0x000100001f1f7824 */ /* 0x000fc400078e00ff */
[----:B0-----:R-:W-:Y:S02]  /*1490*/  IMAD.U32 R12, R55, 0x10000, RZ ;  /* 0x00010000370c7824 */ /* 0x001fe400078e00ff */
[----:B------:R-:W-:Y:S01]  /*14a0*/  FFMA R15, R33, R33, R56 ;  /* 0x00000021210f7223 */ /* 0x000fe20000000038 */
[----:B------:R-:W-:Y:S01]  /*14b0*/  FFMA R52, R48, R48, R59 ;  /* 0x0000003030347223 */ /* 0x000fe2000000003b */
[----:B------:R-:W-:Y:S02]  /*14c0*/  IMAD.U32 R14, R51, 0x10000, RZ ;  /* 0x00010000330e7824 */ /* 0x000fe400078e00ff */
[----:B------:R-:W-:Y:S01]  /*14d0*/  FFMA R53, R12, R12, R15 ;  /* 0x0000000c0c357223 */ /* 0x000fe2000000000f */
[----:B------:R-:W-:Y:S01]  /*14e0*/  FFMA R15, R31, R31, R52 ;  /* 0x0000001f1f0f7223 */ /* 0x000fe20000000034 */
[C---:B------:R-:W-:Y:S02]  /*14f0*/  PRMT R13, R34.reuse, 0x7632, R13 ;  /* 0x00007632220d7816 */ /* 0x040fe4000000000d */
[----:B------:R-:W-:Y:S01]  /*1500*/  SHF.L.U32 R34, R34, 0x10, RZ ;  /* 0x0000001022227819 */ /* 0x000fe200000006ff */
[----:B------:R-:W-:Y:S01]  /*1510*/  FFMA R15, R14, R14, R15 ;  /* 0x0000000e0e0f7223 */ /* 0x000fe2000000000f */
[----:B------:R-:W-:-:S03]  /*1520*/  SHF.L.U32 R13, R13, 0x10, RZ ;  /* 0x000000100d0d7819 */ /* 0x000fc600000006ff */
[----:B------:R-:W-:Y:S01]  /*1530*/  FFMA R52, R34, R34, R53 ;  /* 0x0000002222347223 */ /* 0x000fe20000000035 */
[----:B------:R-:W0:Y:S04]  /*1540*/  SHFL.BFLY PT, R56, R15, 0x8, 0x1f ;  /* 0x0d001f000f387f89 */ /* 0x000e2800000e0000 */
[----:B------:R-:W1:Y:S01]  /*1550*/  SHFL.BFLY PT, R53, R54, 0x1, 0x1f ;  /* 0x0c201f0036357f89 */ /* 0x000e6200000e0000 */
[C---:B------:R-:W-:Y:S01]  /*1560*/  PRMT R51, R35.reuse, 0x7632, R51 ;  /* 0x0000763223337816 */ /* 0x040fe20000000033 */
[----:B------:R-:W-:Y:S02]  /*1570*/  IMAD.U32 R35, R35, 0x10000, RZ ;  /* 0x0001000023237824 */ /* 0x000fe400078e00ff */
[----:B------:R-:W-:Y:S01]  /*1580*/  FFMA R52, R13, R13, R52 ;  /* 0x0000000d0d347223 */ /* 0x000fe20000000034 */
[----:B------:R-:W-:-:S03]  /*1590*/  SHF.L.U32 R51, R51, 0x10, RZ ;  /* 0x0000001033337819 */ /* 0x000fc600000006ff */
[----:B------:R-:W-:-:S04]  /*15a0*/  FFMA R52, R35, R35, R52 ;  /* 0x0000002323347223 */ /* 0x000fc80000000034 */
[----:B------:R-:W-:-:S05]  /*15b0*/  FFMA R52, R51, R51, R52 ;  /* 0x0000003333347223 */ /* 0x000fca0000000034 */
[----:B------:R-:W2:Y:S01]  /*15c0*/  SHFL.BFLY PT, R55, R52, 0x8, 0x1f ;  /* 0x0d001f0034377f89 */ /* 0x000ea200000e0000 */
[----:B0-----:R-:W-:Y:S01]  /*15d0*/  FADD R56, R15, R56 ;  /* 0x000000380f387221 */ /* 0x001fe20000000000 */
[----:B-1----:R-:W-:-:S04]  /*15e0*/  FADD R53, R54, R53 ;  /* 0x0000003536357221 */ /* 0x002fc80000000000 */
[----:B------:R-:W-:Y:S02]  /*15f0*/  FADD R57, R53, UR8 ;  /* 0x0000000835397e21 */ /* 0x000fe40008000000 */
[----:B------:R-:W0:Y:S02]  /*1600*/  SHFL.BFLY PT, R53, R56, 0x4, 0x1f ;  /* 0x0c801f0038357f89 */ /* 0x000e2400000e0000 */
[----:B------:R-:W1:Y:S01]  /*1610*/  MUFU.SQRT R59, R57 ;  /* 0x00000039003b7308 */ /* 0x000e620000002000 */
[----:B--2---:R-:W-:-:S05]  /*1620*/  FADD R55, R52, R55 ;  /* 0x0000003734377221 */ /* 0x004fca0000000000 */
[----:B------:R-:W2:Y:S01]  /*1630*/  SHFL.BFLY PT, R58, R55, 0x4, 0x1f ;  /* 0x0c801f00373a7f89 */ /* 0x000ea200000e0000 */
[C---:B-1----:R-:W-:Y:S02]  /*1640*/  FSETP.GT.AND P1, PT, |R59|.reuse, 8.50705917302346158658e+37, PT ;  /* 0x7e8000003b00780b */ /* 0x042fe40003f24200 */
[----:B------:R-:W-:Y:S01]  /*1650*/  FSETP.GEU.AND P5, PT, |R59|, 1.175494350822287508e-38, PT ;  /* 0x008000003b00780b */ /* 0x000fe20003fae200 */
[----:B0-----:R-:W-:-:S05]  /*1660*/  FADD R53, R56, R53 ;  /* 0x0000003538357221 */ /* 0x001fca0000000000 */
[----:B------:R-:W0:Y:S05]  /*1670*/  SHFL.BFLY PT, R54, R53, 0x2, 0x1f ;  /* 0x0c401f0035367f89 */ /* 0x000e2a00000e0000 */
[----:B------:R-:W-:-:S04]  /*1680*/  @P1 FMUL R59, R59, 0.25 ;  /* 0x3e8000003b3b1820 */ /* 0x000fc80000400000 */
[----:B------:R-:W-:Y:S01]  /*1690*/  @!P5 FMUL R59, R59, 16777216 ;  /* 0x4b8000003b3bd820 */ /* 0x000fe20000400000 */
[----:B--2---:R-:W-:-:S03]  /*16a0*/  FADD R58, R55, R58 ;  /* 0x0000003a373a7221 */ /* 0x004fc60000000000 */
[----:B------:R-:W1:Y:S01]  /*16b0*/  MUFU.RCP R52, R59 ;  /* 0x0000003b00347308 */ /* 0x000e620000001000 */
[----:B------:R-:W-:Y:S01]  /*16c0*/  FSEL R15, R49, 1, P1 ;  /* 0x3f800000310f7808 */ /* 0x000fe20000800000 */
[----:B------:R-:W2:Y:S04]  /*16d0*/  SHFL.BFLY PT, R57, R58, 0x2, 0x1f ;  /* 0x0c401f003a397f89 */ /* 0x000ea800000e0000 */
[----:B------:R-:W-:Y:S01]  /*16e0*/  @!P5 FMUL R15, R15, 16777216 ;  /* 0x4b8000000f0fd820 */ /* 0x000fe20000400000 */
[----:B0-----:R-:W-:-:S03]  /*16f0*/  FADD R54, R53, R54 ;  /* 0x0000003635367221 */ /* 0x001fc60000000000 */
[----:B-1----:R-:W-:Y:S02]  /*1700*/  FMUL R52, R52, R15 ;  /* 0x0000000f34347220 */ /* 0x002fe40000400000 */
[----:B------:R-:W0:Y:S01]  /*1710*/  SHFL.BFLY PT, R61, R54, 0x1, 0x1f ;  /* 0x0c201f00363d7f89 */ /* 0x000e2200000e0000 */
[C---:B------:R-:W-:Y:S02]  /*1720*/  PRMT R15, R40.reuse, 0x7632, R15 ;  /* 0x00007632280f7816 */ /* 0x040fe4000000000f */
[----:B------:R-:W-:-:S03]  /*1730*/  SHF.L.U32 R40, R40, 0x10, RZ ;  /* 0x0000001028287819 */ /* 0x000fc600000006ff */
[----:B------:R-:W-:Y:S01]  /*1740*/  IMAD.U32 R15, R15, 0x10000, RZ ;  /* 0x000100000f0f7824 */ /* 0x000fe200078e00ff */
[----:B------:R-:W-:-:S03]  /*1750*/  PRMT R53, R41, 0x7632, R53 ;  /* 0x0000763229357816 */ /* 0x000fc60000000035 */
[----:B------:R-:W-:Y:S01]  /*1760*/  FMUL R55, R15, R15 ;  /* 0x0000000f0f377220 */ /* 0x000fe20000400000 */
[----:B--2---:R-:W-:Y:S01]  /*1770*/  FADD R56, R58, R57 ;  /* 0x000000393a387221 */ /* 0x004fe20000000000 */
[----:B------:R-:W-:Y:S02]  /*1780*/  IMAD.U32 R41, R41, 0x10000, RZ ;  /* 0x0001000029297824 */ /* 0x000fe400078e00ff */
[--C-:B------:R-:W-:Y:S01]  /*1790*/  FFMA R58, R40, R40, R55.reuse ;  /* 0x00000028283a7223 */ /* 0x100fe20000000037 */
[----:B------:R-:W-:Y:S01]  /*17a0*/  SHF.L.U32 R53, R53, 0x10, RZ ;  /* 0x0000001035357819 */ /* 0x000fe200000006ff */
[----:B------:R-:W1:Y:S02]  /*17b0*/  SHFL.BFLY PT, R57, R56, 0x1, 0x1f ;  /* 0x0c201f0038397f89 */ /* 0x000e6400000e0000 */
[----:B------:R-:W-:Y:S01]  /*17c0*/  FFMA R58, R41, R41, R58 ;  /* 0x00000029293a7223 */ /* 0x000fe2000000003a */
[C---:B------:R-:W-:Y:S01]  /*17d0*/  PRMT R55, R42.reuse, 0x7632, R55 ;  /* 0x000076322a377816 */ /* 0x040fe20000000037 */
[----:B------:R-:W-:-:S02]  /*17e0*/  IMAD.U32 R42, R42, 0x10000, RZ ;  /* 0x000100002a2a7824 */ /* 0x000fc400078e00ff */
[----:B------:R-:W-:Y:S01]  /*17f0*/  FFMA R59, R53, R53, R58 ;  /* 0x00000035353b7223 */ /* 0x000fe2000000003a */
[----:B0-----:R-:W-:Y:S01]  /*1800*/  FADD R61, R54, R61 ;  /* 0x0000003d363d7221 */ /* 0x001fe20000000000 */
[----:B------:R-:W-:Y:S02]  /*1810*/  SHF.L.U32 R54, R55, 0x10, RZ ;  /* 0x0000001037367819 */ /* 0x000fe400000006ff */
[----:B------:R-:W-:Y:S01]  /*1820*/  FFMA R59, R42, R42, R59 ;  /* 0x0000002a2a3b7223 */ /* 0x000fe2000000003b */
[C---:B------:R-:W-:Y:S01]  /*1830*/  PRMT R60, R43.reuse, 0x7632, R60 ;  /* 0x000076322b3c7816 */ /* 0x040fe2000000003c */
[----:B------:R-:W-:Y:S02]  /*1840*/  IMAD.U32 R55, R43, 0x10000, RZ ;  /* 0x000100002b377824 */ /* 0x000fe400078e00ff */
[----:B------:R-:W-:Y:S01]  /*1850*/  FFMA R58, R54, R54, R59 ;  /* 0x00000036363a7223 */ /* 0x000fe2000000003b */
[----:B------:R-:W-:-:S03]  /*1860*/  SHF.L.U32 R60, R60, 0x10, RZ ;  /* 0x000000103c3c7819 */ /* 0x000fc600000006ff */
[----:B------:R-:W-:-:S04]  /*1870*/  FFMA R43, R55, R55, R58 ;  /* 0x00000037372b7223 */ /* 0x000fc8000000003a */
[----:B------:R-:W-:Y:S01]  /*1880*/  FFMA R43, R60, R60, R43 ;  /* 0x0000003c3c2b7223 */ /* 0x000fe2000000002b */
[----:B-1----:R-:W-:-:S04]  /*1890*/  FADD R57, R56, R57 ;  /* 0x0000003938397221 */ /* 0x002fc80000000000 */
[----:B------:R-:W0:Y:S01]  /*18a0*/  SHFL.BFLY PT, R56, R43, 0x8, 0x1f ;  /* 0x0d001f002b387f89 */ /* 0x000e2200000e0000 */
[----:B------:R-:W-:-:S04]  /*18b0*/  FADD R61, R61, UR8 ;  /* 0x000000083d3d7e21 */ /* 0x000fc80008000000 */
[----:B------:R-:W1:Y:S01]  /*18c0*/  MUFU.SQRT R59, R61 ;  /* 0x0000003d003b7308 */ /* 0x000e620000002000 */
[----:B------:R-:W-:Y:S01]  /*18d0*/  FADD R58, R57, UR8 ;  /* 0x00000008393a7e21 */ /* 0x000fe20008000000 */
[----:B0-----:R-:W-:-:S05]  /*18e0*/  FADD R56, R43, R56 ;  /* 0x000000382b387221 */ /* 0x001fca0000000000 */
[----:B------:R-:W0:Y:S01]  /*18f0*/  SHFL.BFLY PT, R57, R56, 0x4, 0x1f ;  /* 0x0c801f0038397f89 */ /* 0x000e2200000e0000 */
[C---:B-1----:R-:W-:Y:S02]  /*1900*/  FSETP.GT.AND P5, PT, |R59|.reuse, 8.50705917302346158658e+37, PT ;  /* 0x7e8000003b00780b */ /* 0x042fe40003fa4200 */
[C---:B------:R-:W-:Y:S01]  /*1910*/  FSETP.GEU.AND P1, PT, |R59|.reuse, 1.175494350822287508e-38, PT ;  /* 0x008000003b00780b */ /* 0x040fe20003f2e200 */
[----:B------:R-:W1:Y:S10]  /*1920*/  MUFU.SQRT R63, R58 ;  /* 0x0000003a003f7308 */ /* 0x000e740000002000 */
[----:B------:R-:W-:-:S04]  /*1930*/  @P5 FMUL R59, R59, 0.25 ;  /* 0x3e8000003b3b5820 */ /* 0x000fc80000400000 */
[----:B------:R-:W-:Y:S01]  /*1940*/  @!P1 FMUL R59, R59, 16777216 ;  /* 0x4b8000003b3b9820 */ /* 0x000fe20000400000 */
[----:B0-----:R-:W-:-:S05]  /*1950*/  FADD R57, R56, R57 ;  /* 0x0000003938397221 */ /* 0x001fca0000000000 */
[----:B------:R-:W0:Y:S01]  /*1960*/  SHFL.BFLY PT, R56, R57, 0x2, 0x1f ;  /* 0x0c401f0039387f89 */ /* 0x000e2200000e0000 */
[----:B------:R-:W2:Y:S01]  /*1970*/  MUFU.RCP R59, R59 ;  /* 0x0000003b003b7308 */ /* 0x000ea20000001000 */
[----:B------:R-:W-:Y:S02]  /*1980*/  FSEL R62, R49, 1, P5 ;  /* 0x3f800000313e7808 */ /* 0x000fe40002800000 */
[----:B-1----:R-:W-:-:S03]  /*1990*/  FSETP.GT.AND P5, PT, |R63|, 8.50705917302346158658e+37, PT ;  /* 0x7e8000003f00780b */ /* 0x002fc60003fa4200 */
[----:B------:R-:W-:Y:S01]  /*19a0*/  @!P1 FMUL R62, R62, 16777216 ;  /* 0x4b8000003e3e9820 */ /* 0x000fe20000400000 */
[----:B------:R-:W-:-:S03]  /*19b0*/  FSETP.GEU.AND P1, PT, |R63|, 1.175494350822287508e-38, PT ;  /* 0x008000003f00780b */ /* 0x000fc60003f2e200 */
[----:B--2---:R-:W-:Y:S01]  /*19c0*/  FMUL R61, R59, R62 ;  /* 0x0000003e3b3d7220 */ /* 0x004fe20000400000 */
[----:B0-----:R-:W-:-:S05]  /*19d0*/  FADD R62, R57, R56 ;  /* 0x00000038393e7221 */ /* 0x001fca0000000000 */
[----:B------:R-:W0:Y:S01]  /*19e0*/  SHFL.BFLY PT, R43, R62, 0x1, 0x1f ;  /* 0x0c201f003e2b7f89 */ /* 0x000e2200000e0000 */
[----:B------:R-:W-:-:S04]  /*19f0*/  @P5 FMUL R63, R63, 0.25 ;  /* 0x3e8000003f3f5820 */ /* 0x000fc80000400000 */
[----:B------:R-:W-:-:S06]  /*1a00*/  @!P1 FMUL R63, R63, 16777216 ;  /* 0x4b8000003f3f9820 */ /* 0x000fcc0000400000 */
[----:B------:R-:W1:Y:S01]  /*1a10*/  MUFU.RCP R63, R63 ;  /* 0x0000003f003f7308 */ /* 0x000e620000001000 */
[----:B------:R-:W-:-:S05]  /*1a20*/  FSEL R58, R49, 1, P5 ;  /* 0x3f800000313a7808 */ /* 0x000fca0002800000 */
[----:B------:R-:W-:Y:S01]  /*1a30*/  @!P1 FMUL R58, R58, 16777216 ;  /* 0x4b8000003a3a9820 */ /* 0x000fe20000400000 */
[--C-:B0-----:R-:W-:Y:S01]  /*1a40*/  FADD R64, R62, R43.reuse ;  /* 0x0000002b3e407221 */ /* 0x101fe20000000000 */
[----:B------:R-:W-:-:S04]  /*1a50*/  PRMT R43, R20, 0x7632, R43 ;  /* 0x00007632142b7816 */ /* 0x000fc8000000002b */
[----:B------:R-:W-:Y:S01]  /*1a60*/  SHF.L.U32 R43, R43, 0x10, RZ ;  /* 0x000000102b2b7819 */ /* 0x000fe200000006ff */
[----:B-1----:R-:W-:Y:S01]  /*1a70*/  FMUL R59, R63, R58 ;  /* 0x0000003a3f3b7220 */ /* 0x002fe20000400000 */
[----:B------:R-:W-:Y:S01]  /*1a80*/  IMAD.U32 R20, R20, 0x10000, RZ ;  /* 0x0001000014147824 */ /* 0x000fe200078e00ff */
[----:B------:R-:W-:Y:S02]  /*1a90*/  PRMT R58, R21, 0x7632, R58 ;  /* 0x00007632153a7816 */ /* 0x000fe4000000003a */
[----:B------:R-:W-:Y:S01]  /*1aa0*/  FMUL R63, R43, R43 ;  /* 0x0000002b2b3f7220 */ /* 0x000fe20000400000 */
[----:B------:R-:W-:-:S03]  /*1ab0*/  SHF.L.U32 R21, R21, 0x10, RZ ;  /* 0x0000001015157819 */ /* 0x000fc600000006ff */
[----:B------:R-:W-:Y:S01]  /*1ac0*/  FFMA R62, R20, R20, R63 ;  /* 0x00000014143e7223 */ /* 0x000fe2000000003f */
[----:B------:R-:W-:-:S03]  /*1ad0*/  SHF.L.U32 R58, R58, 0x10, RZ ;  /* 0x000000103a3a7819 */ /* 0x000fc600000006ff */
[----:B------:R-:W-:Y:S01]  /*1ae0*/  FFMA R63, R21, R21, R62 ;  /* 0x00000015153f7223 */ /* 0x000fe2000000003e */
[C---:B------:R-:W-:Y:S01]  /*1af0*/  PRMT R57, R22.reuse, 0x7632, R57 ;  /* 0x0000763216397816 */ /* 0x040fe20000000039 */
[----:B------:R-:W-:Y:S02]  /*1b00*/  IMAD.U32 R22, R22, 0x10000, RZ ;  /* 0x0001000016167824 */ /* 0x000fe400078e00ff */
        /* <DEDUP_REMOVED lines=14> */
[----:B------:R-:W1:Y:S01]  /*1bf0*/  S2R R62, SR_TID.X ;  /* 0x00000000003e7919 */ /* 0x000e620000002100 */
[----:B------:R-:W2:Y:S01]  /*1c00*/  S2UR UR5, SR_CgaCtaId ;  /* 0x00000000000579c3 */ /* 0x000ea20000008800 */
[----:B------:R-:W-:Y:S01]  /*1c10*/  FADD R65, R64, UR8 ;  /* 0x0000000840417e21 */ /* 0x000fe20008000000 */
[----:B0-----:R-:W-:-:S05]  /*1c20*/  FADD R67, R66, R63 ;  /* 0x0000003f42437221 */ /* 0x001fca0000000000 */
[----:B------:R-:W0:Y:S01]  /*1c30*/  SHFL.BFLY PT, R68, R67, 0x1, 0x1f ;  /* 0x0c201f0043447f89 */ /* 0x000e2200000e0000 */
[----:B------:R-:W3:Y:S01]  /*1c40*/  MUFU.SQRT R64, R65 ;  /* 0x0000004100407308 */ /* 0x000ee20000002000 */
[----:B------:R-:W-:Y:S02]  /*1c50*/  UMOV UR4, 0x400 ;  /* 0x0000040000047882 */ /* 0x000fe40000000000 */
[----:B--2---:R-:W-:Y:S01]  /*1c60*/  ULEA UR4, UR5, UR4, 0x18 ;  /* 0x0000000405047291 */ /* 0x004fe2000f8ec03f */
[----:B-1----:R-:W-:-:S04]  /*1c70*/  SHF.R.U32.HI R62, RZ, 0x4, R62 ;  /* 0x00000004ff3e7819 */ /* 0x002fc8000001163e */
[----:B------:R-:W-:Y:S02]  /*1c80*/  SGXT.U32 R62, R62, 0x3 ;  /* 0x000000033e3e781a */ /* 0x000fe40000000000 */
[----:B---3--:R-:W-:Y:S01]  /*1c90*/  FSETP.GT.AND P1, PT, |R64|, 8.50705917302346158658e+37, PT ;  /* 0x7e8000004000780b */ /* 0x008fe20003f24200 */
[----:B0-----:R-:W-:-:S04]  /*1ca0*/  FADD R63, R67, R68 ;  /* 0x00000044433f7221 */ /* 0x001fc80000000000 */
[----:B------:R-:W-:Y:S01]  /*1cb0*/  FADD R65, R63, UR8 ;  /* 0x000000083f417e21 */ /* 0x000fe20008000000 */
[----:B------:R-:W-:Y:S02]  /*1cc0*/  FSETP.GEU.AND P5, PT, |R64|, 1.175494350822287508e-38, PT ;  /* 0x008000004000780b */ /* 0x000fe40003fae200 */
[----:B------:R-:W-:Y:S02]  /*1cd0*/  LEA R62, R62, UR4, 0x2 ;  /* 0x000000043e3e7c11 */ /* 0x000fe4000f8e10ff */
[----:B------:R-:W-:Y:S01]  /*1ce0*/  FSEL R67, R49, 1, P1 ;  /* 0x3f80000031437808 */ /* 0x000fe20000800000 */
[----:B------:R-:W0:Y:S02]  /*1cf0*/  MUFU.SQRT R65, R65 ;  /* 0x0000004100417308 */ /* 0x000e240000002000 */
[----:B------:R-:W-:Y:S01]  /*1d00*/  @P1 FMUL R64, R64, 0.25 ;  /* 0x3e80000040401820 */ /* 0x000fe20000400000 */
[----:B------:R1:W-:Y:S01]  /*1d10*/  STS [R62+0x20], R16 ;  /* 0x000020103e007388 */ /* 0x0003e20000000800 */
[-C--:B------:R-:W-:Y:S01]  /*1d20*/  FMUL R28, R28, R61.reuse ;  /* 0x0000003d1c1c7220 */ /* 0x080fe20000400000 */
[-C--:B------:R-:W-:Y:S01]  /*1d30*/  FMUL R29, R29, R61.reuse ;  /* 0x0000003d1d1d7220 */ /* 0x080fe20000400000 */
[-C--:B------:R-:W-:Y:S01]  /*1d40*/  FMUL R30, R30, R61.reuse ;  /* 0x0000003d1e1e7220 */ /* 0x080fe20000400000 */
[----:B------:R2:W-:Y:S01]  /*1d50*/  STS [R62+0x40], R27 ;  /* 0x0000401b3e007388 */ /* 0x0005e20000000800 */
[----:B------:R-:W-:Y:S01]  /*1d60*/  FMUL R31, R31, R61 ;  /* 0x0000003d1f1f7220 */ /* 0x000fe20000400000 */
[----:B------:R-:W-:Y:S01]  /*1d70*/  @!P5 FMUL R64, R64, 16777216 ;  /* 0x4b8000004040d820 */ /* 0x000fe20000400000 */
[----:B------:R-:W-:Y:S01]  /*1d80*/  FMUL R63, R38, R59 ;  /* 0x0000003b263f7220 */ /* 0x000fe20000400000 */
[----:B------:R-:W-:Y:S01]  /*1d90*/  ULDC.64 UR8, c[0x0][0x220] ;  /* 0x0000880000087ab9 */ /* 0x000fe20000000a00 */
[-C--:B-1----:R-:W-:Y:S01]  /*1da0*/  FMUL R16, R14, R61.reuse ;  /* 0x0000003d0e107220 */ /* 0x082fe20000400000 */
[----:B------:R-:W-:Y:S01]  /*1db0*/  LOP3.LUT R14, R3, 0x3f, R0, 0xf8, !PT ;  /* 0x0000003f030e7812 */ /* 0x000fe200078ef800 */
[----:B------:R1:W-:Y:S01]  /*1dc0*/  STS [R62+0x80], R61 ;  /* 0x0000803d3e007388 */ /* 0x0003e20000000800 */
[-C--:B--2---:R-:W-:Y:S01]  /*1dd0*/  FMUL R27, R4, R61.reuse ;  /* 0x0000003d041b7220 */ /* 0x084fe20000400000 */
[-C--:B------:R-:W-:Y:S01]  /*1de0*/  FMUL R4, R39, R61.reuse ;  /* 0x0000003d27047220 */ /* 0x080fe20000400000 */
[----:B------:R-:W-:Y:S01]  /*1df0*/  FMUL R39, R48, R61 ;  /* 0x0000003d30277220 */ /* 0x000fe20000400000 */
[----:B------:R-:W-:Y:S01]  /*1e00*/  @!P5 FMUL R67, R67, 16777216 ;  /* 0x4b8000004343d820 */ /* 0x000fe20000400000 */
[----:B------:R-:W-:-:S02]  /*1e10*/  LOP3.LUT P1, RZ, R0, 0x40, RZ, 0xc0, !PT ;  /* 0x0000004000ff7812 */ /* 0x000fc4000782c0ff */
[----:B------:R-:W-:Y:S01]  /*1e20*/  ISETP.LT.U32.AND P5, PT, R14, 0xc000, PT ;  /* 0x0000c0000e00780c */ /* 0x000fe20003fa1070 */
[----:B-1----:R-:W-:Y:S01]  /*1e30*/  FMUL R61, R13, R59 ;  /* 0x0000003b0d3d7220 */ /* 0x002fe20000400000 */
[----:B------:R-:W-:-:S04]  /*1e40*/  SHF.R.S32.HI R13, RZ, 0x1f, R3 ;  /* 0x0000001fff0d7819 */ /* 0x000fc80000011403 */
[----:B------:R-:W-:Y:S02]  /*1e50*/  ISETP.LT.AND.EX P1, PT, R13, RZ, !P1, P5 ;  /* 0x000000ff0d00720c */ /* 0x000fe40004f21350 */
[C---:B0-----:R-:W-:Y:S02]  /*1e60*/  FSETP.GT.AND P5, PT, |R65|.reuse, 8.50705917302346158658e+37, PT ;  /* 0x7e8000004100780b */ /* 0x041fe40003fa4200 */
[----:B------:R-:W-:Y:S01]  /*1e70*/  FSETP.GEU.AND P6, PT, |R65|, 1.175494350822287508e-38, PT ;  /* 0x008000004100780b */ /* 0x000fe20003fce200 */
[----:B------:R-:W0:Y:S01]  /*1e80*/  MUFU.RCP R64, R64 ;  /* 0x0000004000407308 */ /* 0x000e220000001000 */
[----:B------:R-:W-:-:S09]  /*1e90*/  FMUL R48, R51, R59 ;  /* 0x0000003b33307220 */ /* 0x000fd20000400000 */
[----:B------:R-:W-:-:S04]  /*1ea0*/  @P5 FMUL R65, R65, 0.25 ;  /* 0x3e80000041415820 */ /* 0x000fc80000400000 */
[----:B------:R-:W-:Y:S01]  /*1eb0*/  @!P6 FMUL R65, R65, 16777216 ;  /* 0x4b8000004141e820 */ /* 0x000fe20000400000 */
[----:B------:R-:W-:-:S03]  /*1ec0*/  FMUL R38, R12, R59 ;  /* 0x0000003b0c267220 */ /* 0x000fc60000400000 */
[----:B------:R1:W2:Y:S01]  /*1ed0*/  MUFU.RCP R51, R65 ;  /* 0x0000004100337308 */ /* 0x0002a20000001000 */
[----:B0-----:R-:W-:Y:S01]  /*1ee0*/  FMUL R67, R64, R67 ;  /* 0x0000004340437220 */ /* 0x001fe20000400000 */
[----:B------:R-:W-:Y:S02]  /*1ef0*/  FSEL R12, R49, 1, P5 ;  /* 0x3f800000310c7808 */ /* 0x000fe40002800000 */
[----:B------:R-:W-:Y:S02]  /*1f00*/  IADD3 R64, P5, R47, UR10, RZ ;  /* 0x0000000a2f407c10 */ /* 0x000fe4000ffbe0ff */
[----:B------:R-:W-:Y:S01]  /*1f10*/  ISETP.GT.AND P1, PT, R3, -0x1, P1 ;  /* 0xffffffff0300780c */ /* 0x000fe20000f24270 */
[----:B------:R-:W-:Y:S01]  /*1f20*/  FMUL R3, R40, R67 ;  /* 0x0000004328037220 */ /* 0x000fe20000400000 */
[-C--:B------:R-:W-:Y:S01]  /*1f30*/  FMUL R25, R25, R52.reuse ;  /* 0x0000003419197220 */ /* 0x080fe20000400000 */
[----:B-1----:R-:W-:Y:S01]  /*1f40*/  IADD3.X R65, R45, UR11, RZ, P5, !PT ;  /* 0x0000000b2d417c10 */ /* 0x002fe2000affe4ff */
[----:B------:R-:W-:Y:S01]  /*1f50*/  FMUL R18, R18, R52 ;  /* 0x0000003412127220 */ /* 0x000fe20000400000 */
[----:B------:R-:W-:Y:S01]  /*1f60*/  @!P6 FMUL R12, R12, 16777216 ;  /* 0x4b8000000c0ce820 */ /* 0x000fe20000400000 */
[----:B------:R-:W-:-:S02]  /*1f70*/  LEA R40, P5, R14, UR8, 0x2 ;  /* 0x000000080e287c11 */ /* 0x000fc4000f8a10ff */
[----:B------:R-:W-:Y:S01]  /*1f80*/  ISETP.NE.AND P6, PT, R5, RZ, PT ;  /* 0x000000ff0500720c */ /* 0x000fe20003fc5270 */
[----:B------:R-:W-:Y:S01]  /*1f90*/  FMUL R5, R41, R67 ;  /* 0x0000004329057220 */ /* 0x000fe20000400000 */
[-C--:B------:R-:W-:Y:S01]  /*1fa0*/  FMUL R24, R24, R52.reuse ;  /* 0x0000003418187220 */ /* 0x080fe20000400000 */
[-C--:B------:R-:W-:Y:S01]  /*1fb0*/  FMUL R17, R17, R52.reuse ;  /* 0x0000003411117220 */ /* 0x080fe20000400000 */
[-C--:B------:R-:W-:Y:S01]  /*1fc0*/  FMUL R26, R26, R52.reuse ;  /* 0x000000341a1a7220 */ /* 0x080fe20000400000 */
[-C--:B------:R-:W-:Y:S01]  /*1fd0*/  FMUL R19, R19, R52.reuse ;  /* 0x0000003413137220 */ /* 0x080fe20000400000 */
[-C--:B------:R-:W-:Y:S01]  /*1fe0*/  FMUL R36, R36, R52.reuse ;  /* 0x0000003424247220 */ /* 0x080fe20000400000 */
[----:B------:R-:W-:Y:S01]  /*1ff0*/  FMUL R37, R37, R52 ;  /* 0x0000003425257220 */ /* 0x000fe20000400000 */
[----:B------:R-:W-:Y:S02]  /*2000*/  LEA.HI.X R41, R14, UR9, R13, 0x2, P5 ;  /* 0x000000090e297c11 */ /* 0x000fe4000a8f140d */
[----:B------:R-:W-:Y:S01]  /*2010*/  F2FP.BF16.F32.PACK_AB R13, R18, R25 ;  /* 0x00000019120d723e */ /* 0x000fe200000010ff */
[----:B------:R0:W-:Y:S01]  /*2020*/  STS [R62], R50 ;  /* 0x000000323e007388 */ /* 0x0001e20000000800 */
[----:B------:R-:W-:Y:S01]  /*2030*/  IADD3 R18, P5, R11, UR10, RZ ;  /* 0x0000000a0b127c10 */ /* 0x000fe2000ffbe0ff */
[----:B--2---:R-:W-:Y:S01]  /*2040*/  FMUL R51, R51, R12 ;  /* 0x0000000c33337220 */ /* 0x004fe20000400000 */
[----:B------:R-:W-:-:S02]  /*2050*/  F2FP.BF16.F32.PACK_AB R12, R17, R24 ;  /* 0x00000018110c723e */ /* 0x000fc400000010ff */
[----:B------:R-:W-:Y:S02]  /*2060*/  F2FP.BF16.F32.PACK_AB R14, R19, R26 ;  /* 0x0000001a130e723e */ /* 0x000fe400000010ff */
[----:B------:R-:W-:Y:S01]  /*2070*/  F2FP.BF16.F32.PACK_AB R28, R27, R28 ;  /* 0x0000001c1b1c723e */ /* 0x000fe200000010ff */
[----:B0-----:R-:W-:Y:S01]  /*2080*/  FMUL R50, R15, R67 ;  /* 0x000000430f327220 */ /* 0x001fe20000400000 */
[----:B------:R-:W-:Y:S02]  /*2090*/  F2FP.BF16.F32.PACK_AB R15, R37, R36 ;  /* 0x00000024250f723e */ /* 0x000fe400000010ff */
[----:B------:R-:W-:Y:S02]  /*20a0*/  F2FP.BF16.F32.PACK_AB R29, R4, R29 ;  /* 0x0000001d041d723e */ /* 0x000fe400000010ff */
[----:B------:R-:W-:Y:S02]  /*20b0*/  F2FP.BF16.F32.PACK_AB R30, R39, R30 ;  /* 0x0000001e271e723e */ /* 0x000fe400000010ff */
[----:B------:R-:W-:-:S02]  /*20c0*/  F2FP.BF16.F32.PACK_AB R31, R16, R31 ;  /* 0x0000001f101f723e */ /* 0x000fc400000010ff */
[----:B------:R-:W-:Y:S02]  /*20d0*/  IADD3.X R19, R8, UR11, RZ, P5, !PT ;  /* 0x0000000b08137c10 */ /* 0x000fe4000affe4ff */
[----:B------:R-:W-:Y:S01]  /*20e0*/  IADD3 R44, P5, R44, UR10, RZ ;  /* 0x0000000a2c2c7c10 */ /* 0x000fe2000ffbe0ff */
[----:B------:R-:W-:Y:S01]  /*20f0*/  @P6 STG.E.128 desc[UR6][R64.64], R12 ;  /* 0x0000000c40006986 */ /* 0x000fe2000c101d06 */
[-C--:B------:R-:W-:Y:S01]  /*2100*/  FMUL R32, R32, R59.reuse ;  /* 0x0000003b20207220 */ /* 0x080fe20000400000 */
[-C--:B------:R-:W-:Y:S01]  /*2110*/  FMUL R33, R33, R59.reuse ;  /* 0x0000003b21217220 */ /* 0x080fe20000400000 */
[-C--:B------:R-:W-:Y:S01]  /*2120*/  FMUL R34, R34, R59.reuse ;  /* 0x0000003b22227220 */ /* 0x080fe20000400000 */
[----:B------:R0:W-:Y:S01]  /*2130*/  STS [R62+0x60], R52 ;  /* 0x000060343e007388 */ /* 0x0001e20000000800 */
[----:B------:R-:W-:Y:S01]  /*2140*/  FMUL R35, R35, R59 ;  /* 0x0000003b23237220 */ /* 0x000fe20000400000 */
[----:B------:R-:W-:Y:S01]  /*2150*/  IADD3.X R45, R9, UR11, RZ, P5, !PT ;  /* 0x0000000b092d7c10 */ /* 0x000fe2000affe4ff */
[-C--:B------:R-:W-:Y:S01]  /*2160*/  FMUL R42, R42, R67.reuse ;  /* 0x000000432a2a7220 */ /* 0x080fe20000400000 */
[----:B------:R1:W-:Y:S01]  /*2170*/  @P2 STG.E.128 desc[UR6][R18.64], R28 ;  /* 0x0000001c12002986 */ /* 0x0003e2000c101d06 */
[-C--:B------:R-:W-:Y:S01]  /*2180*/  FMUL R49, R54, R67.reuse ;  /* 0x0000004336317220 */ /* 0x080fe20000400000 */
[-C--:B------:R-:W-:Y:S01]  /*2190*/  FMUL R55, R55, R67.reuse ;  /* 0x0000004337377220 */ /* 0x080fe20000400000 */
[----:B------:R-:W-:Y:S01]  /*21a0*/  FMUL R60, R60, R67 ;  /* 0x000000433c3c7220 */ /* 0x000fe20000400000 */
[----:B------:R-:W-:Y:S01]  /*21b0*/  IADD3 R10, P5, R10, UR10, RZ ;  /* 0x0000000a0a0a7c10 */ /* 0x000fe2000ffbe0ff */
[----:B------:R-:W-:Y:S01]  /*21c0*/  FMUL R20, R20, R51 ;  /* 0x0000003314147220 */ /* 0x000fe20000400000 */
[----:B0-----:R-:W-:Y:S01]  /*21d0*/  FMUL R52, R53, R67 ;  /* 0x0000004335347220 */ /* 0x001fe20000400000 */
[----:B------:R-:W-:Y:S01]  /*21e0*/  IADD3 R8, P2, R2, UR10, RZ ;  /* 0x0000000a02087c10 */ /* 0x000fe2000ff5e0ff */
[-C--:B------:R-:W-:Y:S01]  /*21f0*/  FMUL R43, R43, R51.reuse ;  /* 0x000000332b2b7220 */ /* 0x080fe20000400000 */
[-C--:B------:R-:W-:Y:S01]  /*2200*/  FMUL R21, R21, R51.reuse ;  /* 0x0000003315157220 */ /* 0x080fe20000400000 */
[-C--:B------:R-:W-:Y:S01]  /*2210*/  FMUL R58, R58, R51.reuse ;  /* 0x000000333a3a7220 */ /* 0x080fe20000400000 */
[-C--:B------:R-:W-:Y:S01]  /*2220*/  FMUL R22, R22, R51.reuse ;  /* 0x0000003316167220 */ /* 0x080fe20000400000 */
[-C--:B------:R-:W-:Y:S01]  /*2230*/  FMUL R57, R57, R51.reuse ;  /* 0x0000003339397220 */ /* 0x080fe20000400000 */
[-C--:B------:R-:W-:Y:S01]  /*2240*/  FMUL R23, R23, R51.reuse ;  /* 0x0000003317177220 */ /* 0x080fe20000400000 */
[----:B------:R-:W-:Y:S01]  /*2250*/  FMUL R56, R56, R51 ;  /* 0x0000003338387220 */ /* 0x000fe20000400000 */
[----:B------:R-:W-:-:S02]  /*2260*/  F2FP.BF16.F32.PACK_AB R32, R63, R32 ;  /* 0x000000203f20723e */ /* 0x000fc400000010ff */
[----:B------:R-:W-:Y:S02]  /*2270*/  F2FP.BF16.F32.PACK_AB R33, R38, R33 ;  /* 0x000000212621723e */ /* 0x000fe400000010ff */
[----:B------:R-:W-:Y:S02]  /*2280*/  F2FP.BF16.F32.PACK_AB R34, R61, R34 ;  /* 0x000000223d22723e */ /* 0x000fe400000010ff */
[----:B------:R-:W-:Y:S02]  /*2290*/  F2FP.BF16.F32.PACK_AB R35, R48, R35 ;  /* 0x000000233023723e */ /* 0x000fe400000010ff */
[----:B------:R-:W-:Y:S02]  /*22a0*/  IADD3.X R11, R7, UR11, RZ, P5, !PT ;  /* 0x0000000b070b7c10 */ /* 0x000fe4000affe4ff */
[----:B------:R-:W-:Y:S02]  /*22b0*/  IADD3.X R9, R6, UR11, RZ, P2, !PT ;  /* 0x0000000b06097c10 */ /* 0x000fe400097fe4ff */
[----:B------:R-:W-:-:S02]  /*22c0*/  F2FP.BF16.F32.PACK_AB R4, R50, R3 ;  /* 0x000000033204723e */ /* 0x000fc400000010ff */
[----:B------:R-:W-:Y:S02]  /*22d0*/  F2FP.BF16.F32.PACK_AB R5, R52, R5 ;  /* 0x000000053405723e */ /* 0x000fe400000010ff */
[----:B------:R-:W-:Y:S02]  /*22e0*/  F2FP.BF16.F32.PACK_AB R6, R49, R42 ;  /* 0x0000002a3106723e */ /* 0x000fe400000010ff */
[----:B------:R-:W-:Y:S02]  /*22f0*/  F2FP.BF16.F32.PACK_AB R7, R60, R55 ;  /* 0x000000373c07723e */ /* 0x000fe400000010ff */
[----:B------:R-:W-:Y:S02]  /*2300*/  LEA R46, R46, UR4, 0x2 ;  /* 0x000000042e2e7c11 */ /* 0x000fe4000f8e10ff */
[----:B------:R-:W-:Y:S02]  /*2310*/  F2FP.BF16.F32.PACK_AB R20, R43, R20 ;  /* 0x000000142b14723e */ /* 0x000fe400000010ff */
[----:B------:R-:W-:-:S02]  /*2320*/  F2FP.BF16.F32.PACK_AB R21, R58, R21 ;  /* 0x000000153a15723e */ /* 0x000fc400000010ff */
[----:B------:R-:W-:Y:S02]  /*2330*/  F2FP.BF16.F32.PACK_AB R22, R57, R22 ;  /* 0x000000163916723e */ /* 0x000fe400000010ff */
[----:B------:R-:W-:Y:S01]  /*2340*/  F2FP.BF16.F32.PACK_AB R23, R56, R23 ;  /* 0x000000173817723e */ /* 0x000fe200000010ff */
[----:B------:R1:W-:Y:S04]  /*2350*/  @P3 STG.E.128 desc[UR6][R44.64], R32 ;  /* 0x000000202c003986 */ /* 0x0003e8000c101d06 */
[----:B------:R1:W-:Y:S04]  /*2360*/  STS [R62+0xa0], R59 ;  /* 0x0000a03b3e007388 */ /* 0x0003e80000000800 */
[----:B------:R1:W-:Y:S04]  /*2370*/  STS [R62+0xc0], R67 ;  /* 0x0000c0433e007388 */ /* 0x0003e80000000800 */
[----:B------:R1:W-:Y:S04]  /*2380*/  @P4 STG.E.128 desc[UR6][R8.64], R4 ;  /* 0x0000000408004986 */ /* 0x0003e8000c101d06 */
[----:B------:R1:W-:Y:S04]  /*2390*/  STS [R46], R51 ;  /* 0x000000332e007388 */ /* 0x0003e80000000800 */
[----:B------:R1:W-:Y:S01]  /*23a0*/  @P0 STG.E.128 desc[UR6][R10.64], R20 ;  /* 0x000000140a000986 */ /* 0x0003e2000c101d06 */
[----:B------:R-:W-:-:S04]  /*23b0*/  LOP3.LUT R0, R0, 0x3f, RZ, 0xc0, !PT ;  /* 0x0000003f00007812 */ /* 0x000fc800078ec0ff */
[----:B------:R-:W-:Y:S01]  /*23c0*/  LEA R0, R0, UR4, 0x2 ;  /* 0x0000000400007c11 */ /* 0x000fe2000f8e10ff */
[----:B------:R-:W-:Y:S06]  /*23d0*/  BAR.SYNC.DEFER_BLOCKING 0x0 ;  /* 0x0000000000007b1d */ /* 0x000fec0000010000 */
[----:B------:R-:W-:Y:S05]  /*23e0*/  @!P1 EXIT ;  /* 0x000000000000994d */ /* 0x000fea0003800000 */
[----:B------:R-:W0:Y:S04]  /*23f0*/  LDS R3, [R0] ;  /* 0x0000000000037984 */ /* 0x000e280000000800 */
[----:B0-----:R-:W-:Y:S01]  /*2400*/  STG.E desc[UR6][R40.64], R3 ;  /* 0x0000000328007986 */ /* 0x001fe2000c101906 */
[----:B------:R-:W-:Y:S05]  /*2410*/  EXIT ;  /* 0x000000000000794d */ /* 0x000fea0003800000 */
.L_x_0:
[----:B------:R-:W-:-:S00]  /*2420*/  BRA `(.L_x_0) ;  /* 0xfffffffc00fc7947 */ /* 0x000fc0000383ffff */
[----:B------:R-:W-:-:S00]  /*2430*/  NOP ;  /* 0x0000000000007918 */ /* 0x000fc00000000000 */
        /* <DEDUP_REMOVED lines=12> */
.L_x_1:


//--------------------- .nv.global.init           --------------------------
	.section	.nv.global.init,"aw",@progbits
.nv.global.init:
	.type		_$_str,@object
	.size		_$_str,(_$_str_$_2 - _$_str)
_$_str:
        /*0000*/ 	.byte	0x5f, 0x5f, 0x43, 0x55, 0x44, 0x41, 0x5f, 0x46, 0x54, 0x5a, 0x00
	.type		_$_str_$_2,@object
	.size		_$_str_$_2,(.L_1 - _$_str_$_2)
_$_str_$_2:
        /*000b*/ 	.byte	0x5f, 0x5f, 0x43, 0x55, 0x44, 0x41, 0x5f, 0x50, 0x52, 0x45, 0x43, 0x5f, 0x53, 0x51, 0x52, 0x54
        /*001b*/ 	.byte	0x00
.L_1:


//--------------------- .nv.shared.l2norm_fwd_kernel --------------------------
	.section	.nv.shared.l2norm_fwd_kernel,"aw",@nobits
	.sectionflags	@""
	.align	16
	.zero		1024


//--------------------- .nv.shared.reserved.0     --------------------------
	.section	.nv.shared.reserved.0,"aw",@nobits
	.weak		__nv_reservedSMEM_offset_0_alias
	.size		__nv_reservedSMEM_offset_0_alias, 0, 0
	.other		__nv_reservedSMEM_offset_0_alias,@"STO_CUDA_RESERVED_SHARED STV_DEFAULT"
__nv_reservedSMEM_offset_0_alias:
	.zero		0


//--------------------- .nv.constant0.l2norm_fwd_kernel --------------------------
	.section	.nv.constant0.l2norm_fwd_kernel,"a",@progbits
	.sectionflags	@""
	.align	4
.nv.constant0.l2norm_fwd_kernel:
	.zero		568


//--------------------- SYMBOLS --------------------------

	.type		.nv.reservedSmem.offset0,@object
	.size		.nv.reservedSmem.offset0,0x4
